//
// Generated by NVIDIA NVVM Compiler
//
// Compiler Build ID: CL-36424714
// Cuda compilation tools, release 13.0, V13.0.88
// Based on NVVM 20.0.0
//

.version 9.0
.target sm_100
.address_size 64

	// .globl	_Z3crsPfPiiiS_S0_S_S0_S0_S0_S0_f
.global .align 1 .u8 d_error;

.visible .entry _Z3crsPfPiiiS_S0_S_S0_S0_S0_S0_f(
	.param .u64 .ptr .align 1 _Z3crsPfPiiiS_S0_S_S0_S0_S0_S0_f_param_0,
	.param .u64 .ptr .align 1 _Z3crsPfPiiiS_S0_S_S0_S0_S0_S0_f_param_1,
	.param .u32 _Z3crsPfPiiiS_S0_S_S0_S0_S0_S0_f_param_2,
	.param .u32 _Z3crsPfPiiiS_S0_S_S0_S0_S0_S0_f_param_3,
	.param .u64 .ptr .align 1 _Z3crsPfPiiiS_S0_S_S0_S0_S0_S0_f_param_4,
	.param .u64 .ptr .align 1 _Z3crsPfPiiiS_S0_S_S0_S0_S0_S0_f_param_5,
	.param .u64 .ptr .align 1 _Z3crsPfPiiiS_S0_S_S0_S0_S0_S0_f_param_6,
	.param .u64 .ptr .align 1 _Z3crsPfPiiiS_S0_S_S0_S0_S0_S0_f_param_7,
	.param .u64 .ptr .align 1 _Z3crsPfPiiiS_S0_S_S0_S0_S0_S0_f_param_8,
	.param .u64 .ptr .align 1 _Z3crsPfPiiiS_S0_S_S0_S0_S0_S0_f_param_9,
	.param .u64 .ptr .align 1 _Z3crsPfPiiiS_S0_S_S0_S0_S0_S0_f_param_10,
	.param .f32 _Z3crsPfPiiiS_S0_S_S0_S0_S0_S0_f_param_11
)
{
	.local .align 4 .b8 	__local_depot0[48];
	.reg .b64 	%SP;
	.reg .b64 	%SPL;
	.reg .pred 	%p<89>;
	.reg .b16 	%rs<2>;
	.reg .b32 	%r<92>;
	.reg .b32 	%f<324>;
	.reg .b64 	%rd<55>;
	.reg .b64 	%fd<10>;

	mov.u64 	%SPL, __local_depot0;
	ld.param.u64 	%rd12, [_Z3crsPfPiiiS_S0_S_S0_S0_S0_S0_f_param_0];
	ld.param.u64 	%rd13, [_Z3crsPfPiiiS_S0_S_S0_S0_S0_S0_f_param_1];
	ld.param.u32 	%r12, [_Z3crsPfPiiiS_S0_S_S0_S0_S0_S0_f_param_2];
	ld.param.u32 	%r13, [_Z3crsPfPiiiS_S0_S_S0_S0_S0_S0_f_param_3];
	ld.param.u64 	%rd14, [_Z3crsPfPiiiS_S0_S_S0_S0_S0_S0_f_param_4];
	ld.param.u64 	%rd18, [_Z3crsPfPiiiS_S0_S_S0_S0_S0_S0_f_param_6];
	ld.param.u64 	%rd17, [_Z3crsPfPiiiS_S0_S_S0_S0_S0_S0_f_param_8];
	ld.param.u64 	%rd19, [_Z3crsPfPiiiS_S0_S_S0_S0_S0_S0_f_param_9];
	ld.param.u64 	%rd20, [_Z3crsPfPiiiS_S0_S_S0_S0_S0_S0_f_param_10];
	ld.param.f32 	%f37, [_Z3crsPfPiiiS_S0_S_S0_S0_S0_S0_f_param_11];
	cvta.to.global.u64 	%rd1, %rd18;
	cvta.to.global.u64 	%rd2, %rd20;
	cvta.to.global.u64 	%rd3, %rd19;
	add.u64 	%rd4, %SPL, 0;
	add.u64 	%rd5, %SPL, 12;
	add.u64 	%rd6, %SPL, 24;
	add.u64 	%rd7, %SPL, 36;
	mov.u32 	%r14, %tid.x;
	mov.u32 	%r15, %ctaid.x;
	mov.u32 	%r16, %ntid.x;
	mad.lo.s32 	%r1, %r15, %r16, %r14;
	setp.ge.s32 	%p6, %r1, %r12;
	@%p6 bra 	$L__BB0_59;
	cvta.to.global.u64 	%rd25, %rd14;
	cvta.to.global.u64 	%rd26, %rd12;
	mul.wide.s32 	%rd27, %r1, 4;
	add.s64 	%rd28, %rd26, %rd27;
	ld.global.f32 	%f39, [%rd28];
	ld.global.f32 	%f1, [%rd25];
	sub.f32 	%f2, %f39, %f1;
	mul.wide.s32 	%rd8, %r12, 4;
	add.s64 	%rd29, %rd28, %rd8;
	ld.global.f32 	%f40, [%rd29];
	ld.global.f32 	%f3, [%rd25+4];
	sub.f32 	%f4, %f40, %f3;
	add.s64 	%rd30, %rd29, %rd8;
	ld.global.f32 	%f41, [%rd30];
	ld.global.f32 	%f5, [%rd25+8];
	sub.f32 	%f6, %f41, %f5;
	abs.f32 	%f7, %f2;
	setp.eq.f32 	%p7, %f2, 0f3F800000;
	mov.f32 	%f317, 0f3F800000;
	@%p7 bra 	$L__BB0_6;
	setp.num.f32 	%p8, %f7, %f7;
	@%p8 bra 	$L__BB0_4;
	mov.f32 	%f99, 0f40000000;
	add.rn.f32 	%f317, %f2, %f99;
	bra.uni 	$L__BB0_6;
$L__BB0_4:
	abs.f32 	%f42, %f2;
	setp.lt.f32 	%p9, %f42, 0f00800000;
	mul.f32 	%f44, %f42, 0f4B800000;
	selp.f32 	%f45, %f44, %f42, %p9;
	mov.b32 	%r17, %f45;
	add.s32 	%r18, %r17, -1060439283;
	and.b32  	%r19, %r18, -8388608;
	sub.s32 	%r20, %r17, %r19;
	mov.b32 	%f46, %r20;
	cvt.rn.f32.s32 	%f47, %r19;
	selp.f32 	%f48, 0fC1C00000, 0f00000000, %p9;
	fma.rn.f32 	%f49, %f47, 0f34000000, %f48;
	add.f32 	%f50, %f46, 0fBF800000;
	add.f32 	%f51, %f46, 0f3F800000;
	rcp.approx.ftz.f32 	%f52, %f51;
	add.f32 	%f53, %f50, %f50;
	mul.f32 	%f54, %f53, %f52;
	mul.f32 	%f55, %f54, %f54;
	neg.f32 	%f56, %f54;
	sub.f32 	%f57, %f50, %f54;
	add.f32 	%f58, %f57, %f57;
	fma.rn.f32 	%f59, %f56, %f50, %f58;
	mul.rn.f32 	%f60, %f52, %f59;
	fma.rn.f32 	%f61, %f55, 0f3A2C32E4, 0f3B52E7DB;
	fma.rn.f32 	%f62, %f61, %f55, 0f3C93BB73;
	fma.rn.f32 	%f63, %f62, %f55, 0f3DF6384F;
	mul.rn.f32 	%f64, %f63, %f55;
	fma.rn.f32 	%f65, %f54, 0f3FB8AA3B, %f49;
	mul.f32 	%f66, %f64, 0f40400000;
	sub.f32 	%f67, %f49, %f65;
	fma.rn.f32 	%f68, %f54, 0f3FB8AA3B, %f67;
	fma.rn.f32 	%f69, %f60, 0f3FB8AA3B, %f68;
	fma.rn.f32 	%f70, %f54, 0f32A55E34, %f69;
	fma.rn.f32 	%f71, %f66, %f60, %f70;
	fma.rn.f32 	%f72, %f64, %f54, %f71;
	add.rn.f32 	%f73, %f65, %f72;
	mov.f32 	%f74, 0f40000000;
	mul.rn.f32 	%f75, %f73, %f74;
	cvt.rni.f32.f32 	%f76, %f75;
	sub.f32 	%f77, %f75, %f76;
	neg.f32 	%f78, %f75;
	fma.rn.f32 	%f79, %f73, 0f40000000, %f78;
	neg.f32 	%f80, %f65;
	add.rn.f32 	%f81, %f73, %f80;
	neg.f32 	%f82, %f81;
	add.rn.f32 	%f83, %f72, %f82;
	fma.rn.f32 	%f84, %f83, 0f40000000, %f79;
	add.f32 	%f85, %f77, %f84;
	setp.gt.f32 	%p10, %f76, 0f00000000;
	selp.b32 	%r21, 0, -2097152000, %p10;
	setp.neu.f32 	%p11, %f2, 0f00000000;
	setp.neu.f32 	%p12, %f42, 0f7F800000;
	setp.lt.f32 	%p13, %f75, 0f00000000;
	selp.f32 	%f86, 0f00000000, 0f7F800000, %p13;
	abs.f32 	%f87, %f75;
	setp.gt.f32 	%p14, %f87, 0f43180000;
	cvt.rzi.s32.f32 	%r22, %f76;
	shl.b32 	%r23, %r22, 23;
	sub.s32 	%r24, %r23, %r21;
	mov.b32 	%f88, %r24;
	add.s32 	%r25, %r21, 2130706432;
	mov.b32 	%f89, %r25;
	fma.rn.f32 	%f90, %f85, 0f391FCB8E, 0f3AAF85ED;
	fma.rn.f32 	%f91, %f90, %f85, 0f3C1D9856;
	fma.rn.f32 	%f92, %f91, %f85, 0f3D6357BB;
	fma.rn.f32 	%f93, %f92, %f85, 0f3E75FDEC;
	fma.rn.f32 	%f94, %f93, %f85, 0f3F317218;
	fma.rn.f32 	%f95, %f94, %f85, 0f3F800000;
	mul.f32 	%f96, %f95, %f89;
	mul.f32 	%f97, %f96, %f88;
	selp.f32 	%f317, %f86, %f97, %p14;
	and.pred  	%p15, %p11, %p12;
	@%p15 bra 	$L__BB0_6;
	add.f32 	%f98, %f2, %f2;
	mov.b32 	%r26, %f98;
	and.b32  	%r27, %r26, 2147483647;
	mov.b32 	%f317, %r27;
$L__BB0_6:
	abs.f32 	%f12, %f4;
	setp.eq.f32 	%p16, %f4, 0f3F800000;
	mov.f32 	%f318, 0f3F800000;
	@%p16 bra 	$L__BB0_11;
	setp.num.f32 	%p17, %f12, %f12;
	@%p17 bra 	$L__BB0_9;
	mov.f32 	%f158, 0f40000000;
	add.rn.f32 	%f318, %f4, %f158;
	bra.uni 	$L__BB0_11;
$L__BB0_9:
	abs.f32 	%f101, %f4;
	setp.lt.f32 	%p18, %f101, 0f00800000;
	mul.f32 	%f103, %f101, 0f4B800000;
	selp.f32 	%f104, %f103, %f101, %p18;
	mov.b32 	%r28, %f104;
	add.s32 	%r29, %r28, -1060439283;
	and.b32  	%r30, %r29, -8388608;
	sub.s32 	%r31, %r28, %r30;
	mov.b32 	%f105, %r31;
	cvt.rn.f32.s32 	%f106, %r30;
	selp.f32 	%f107, 0fC1C00000, 0f00000000, %p18;
	fma.rn.f32 	%f108, %f106, 0f34000000, %f107;
	add.f32 	%f109, %f105, 0fBF800000;
	add.f32 	%f110, %f105, 0f3F800000;
	rcp.approx.ftz.f32 	%f111, %f110;
	add.f32 	%f112, %f109, %f109;
	mul.f32 	%f113, %f112, %f111;
	mul.f32 	%f114, %f113, %f113;
	neg.f32 	%f115, %f113;
	sub.f32 	%f116, %f109, %f113;
	add.f32 	%f117, %f116, %f116;
	fma.rn.f32 	%f118, %f115, %f109, %f117;
	mul.rn.f32 	%f119, %f111, %f118;
	fma.rn.f32 	%f120, %f114, 0f3A2C32E4, 0f3B52E7DB;
	fma.rn.f32 	%f121, %f120, %f114, 0f3C93BB73;
	fma.rn.f32 	%f122, %f121, %f114, 0f3DF6384F;
	mul.rn.f32 	%f123, %f122, %f114;
	fma.rn.f32 	%f124, %f113, 0f3FB8AA3B, %f108;
	mul.f32 	%f125, %f123, 0f40400000;
	sub.f32 	%f126, %f108, %f124;
	fma.rn.f32 	%f127, %f113, 0f3FB8AA3B, %f126;
	fma.rn.f32 	%f128, %f119, 0f3FB8AA3B, %f127;
	fma.rn.f32 	%f129, %f113, 0f32A55E34, %f128;
	fma.rn.f32 	%f130, %f125, %f119, %f129;
	fma.rn.f32 	%f131, %f123, %f113, %f130;
	add.rn.f32 	%f132, %f124, %f131;
	mov.f32 	%f133, 0f40000000;
	mul.rn.f32 	%f134, %f132, %f133;
	cvt.rni.f32.f32 	%f135, %f134;
	sub.f32 	%f136, %f134, %f135;
	neg.f32 	%f137, %f134;
	fma.rn.f32 	%f138, %f132, 0f40000000, %f137;
	neg.f32 	%f139, %f124;
	add.rn.f32 	%f140, %f132, %f139;
	neg.f32 	%f141, %f140;
	add.rn.f32 	%f142, %f131, %f141;
	fma.rn.f32 	%f143, %f142, 0f40000000, %f138;
	add.f32 	%f144, %f136, %f143;
	setp.gt.f32 	%p19, %f135, 0f00000000;
	selp.b32 	%r32, 0, -2097152000, %p19;
	setp.neu.f32 	%p20, %f4, 0f00000000;
	setp.neu.f32 	%p21, %f101, 0f7F800000;
	setp.lt.f32 	%p22, %f134, 0f00000000;
	selp.f32 	%f145, 0f00000000, 0f7F800000, %p22;
	abs.f32 	%f146, %f134;
	setp.gt.f32 	%p23, %f146, 0f43180000;
	cvt.rzi.s32.f32 	%r33, %f135;
	shl.b32 	%r34, %r33, 23;
	sub.s32 	%r35, %r34, %r32;
	mov.b32 	%f147, %r35;
	add.s32 	%r36, %r32, 2130706432;
	mov.b32 	%f148, %r36;
	fma.rn.f32 	%f149, %f144, 0f391FCB8E, 0f3AAF85ED;
	fma.rn.f32 	%f150, %f149, %f144, 0f3C1D9856;
	fma.rn.f32 	%f151, %f150, %f144, 0f3D6357BB;
	fma.rn.f32 	%f152, %f151, %f144, 0f3E75FDEC;
	fma.rn.f32 	%f153, %f152, %f144, 0f3F317218;
	fma.rn.f32 	%f154, %f153, %f144, 0f3F800000;
	mul.f32 	%f155, %f154, %f148;
	mul.f32 	%f156, %f155, %f147;
	selp.f32 	%f318, %f145, %f156, %p23;
	and.pred  	%p24, %p20, %p21;
	@%p24 bra 	$L__BB0_11;
	add.f32 	%f157, %f4, %f4;
	mov.b32 	%r37, %f157;
	and.b32  	%r38, %r37, 2147483647;
	mov.b32 	%f318, %r38;
$L__BB0_11:
	add.f32 	%f17, %f317, %f318;
	abs.f32 	%f18, %f6;
	setp.eq.f32 	%p25, %f6, 0f3F800000;
	mov.f32 	%f319, 0f3F800000;
	@%p25 bra 	$L__BB0_16;
	setp.num.f32 	%p26, %f18, %f18;
	@%p26 bra 	$L__BB0_14;
	mov.f32 	%f217, 0f40000000;
	add.rn.f32 	%f319, %f6, %f217;
	bra.uni 	$L__BB0_16;
$L__BB0_14:
	abs.f32 	%f160, %f6;
	setp.lt.f32 	%p27, %f160, 0f00800000;
	mul.f32 	%f162, %f160, 0f4B800000;
	selp.f32 	%f163, %f162, %f160, %p27;
	mov.b32 	%r39, %f163;
	add.s32 	%r40, %r39, -1060439283;
	and.b32  	%r41, %r40, -8388608;
	sub.s32 	%r42, %r39, %r41;
	mov.b32 	%f164, %r42;
	cvt.rn.f32.s32 	%f165, %r41;
	selp.f32 	%f166, 0fC1C00000, 0f00000000, %p27;
	fma.rn.f32 	%f167, %f165, 0f34000000, %f166;
	add.f32 	%f168, %f164, 0fBF800000;
	add.f32 	%f169, %f164, 0f3F800000;
	rcp.approx.ftz.f32 	%f170, %f169;
	add.f32 	%f171, %f168, %f168;
	mul.f32 	%f172, %f171, %f170;
	mul.f32 	%f173, %f172, %f172;
	neg.f32 	%f174, %f172;
	sub.f32 	%f175, %f168, %f172;
	add.f32 	%f176, %f175, %f175;
	fma.rn.f32 	%f177, %f174, %f168, %f176;
	mul.rn.f32 	%f178, %f170, %f177;
	fma.rn.f32 	%f179, %f173, 0f3A2C32E4, 0f3B52E7DB;
	fma.rn.f32 	%f180, %f179, %f173, 0f3C93BB73;
	fma.rn.f32 	%f181, %f180, %f173, 0f3DF6384F;
	mul.rn.f32 	%f182, %f181, %f173;
	fma.rn.f32 	%f183, %f172, 0f3FB8AA3B, %f167;
	mul.f32 	%f184, %f182, 0f40400000;
	sub.f32 	%f185, %f167, %f183;
	fma.rn.f32 	%f186, %f172, 0f3FB8AA3B, %f185;
	fma.rn.f32 	%f187, %f178, 0f3FB8AA3B, %f186;
	fma.rn.f32 	%f188, %f172, 0f32A55E34, %f187;
	fma.rn.f32 	%f189, %f184, %f178, %f188;
	fma.rn.f32 	%f190, %f182, %f172, %f189;
	add.rn.f32 	%f191, %f183, %f190;
	mov.f32 	%f192, 0f40000000;
	mul.rn.f32 	%f193, %f191, %f192;
	cvt.rni.f32.f32 	%f194, %f193;
	sub.f32 	%f195, %f193, %f194;
	neg.f32 	%f196, %f193;
	fma.rn.f32 	%f197, %f191, 0f40000000, %f196;
	neg.f32 	%f198, %f183;
	add.rn.f32 	%f199, %f191, %f198;
	neg.f32 	%f200, %f199;
	add.rn.f32 	%f201, %f190, %f200;
	fma.rn.f32 	%f202, %f201, 0f40000000, %f197;
	add.f32 	%f203, %f195, %f202;
	setp.gt.f32 	%p28, %f194, 0f00000000;
	selp.b32 	%r43, 0, -2097152000, %p28;
	setp.neu.f32 	%p29, %f6, 0f00000000;
	setp.neu.f32 	%p30, %f160, 0f7F800000;
	setp.lt.f32 	%p31, %f193, 0f00000000;
	selp.f32 	%f204, 0f00000000, 0f7F800000, %p31;
	abs.f32 	%f205, %f193;
	setp.gt.f32 	%p32, %f205, 0f43180000;
	cvt.rzi.s32.f32 	%r44, %f194;
	shl.b32 	%r45, %r44, 23;
	sub.s32 	%r46, %r45, %r43;
	mov.b32 	%f206, %r46;
	add.s32 	%r47, %r43, 2130706432;
	mov.b32 	%f207, %r47;
	fma.rn.f32 	%f208, %f203, 0f391FCB8E, 0f3AAF85ED;
	fma.rn.f32 	%f209, %f208, %f203, 0f3C1D9856;
	fma.rn.f32 	%f210, %f209, %f203, 0f3D6357BB;
	fma.rn.f32 	%f211, %f210, %f203, 0f3E75FDEC;
	fma.rn.f32 	%f212, %f211, %f203, 0f3F317218;
	fma.rn.f32 	%f213, %f212, %f203, 0f3F800000;
	mul.f32 	%f214, %f213, %f207;
	mul.f32 	%f215, %f214, %f206;
	selp.f32 	%f319, %f204, %f215, %p32;
	and.pred  	%p33, %p29, %p30;
	@%p33 bra 	$L__BB0_16;
	add.f32 	%f216, %f6, %f6;
	mov.b32 	%r48, %f216;
	and.b32  	%r49, %r48, 2147483647;
	mov.b32 	%f319, %r49;
$L__BB0_16:
	add.f32 	%f23, %f17, %f319;
	abs.f32 	%f24, %f23;
	setp.eq.f32 	%p34, %f23, 0f3F800000;
	mov.f32 	%f320, 0f3F800000;
	@%p34 bra 	$L__BB0_23;
	setp.num.f32 	%p35, %f24, %f24;
	@%p35 bra 	$L__BB0_19;
	mov.f32 	%f276, 0f3F000000;
	add.rn.f32 	%f320, %f23, %f276;
	bra.uni 	$L__BB0_23;
$L__BB0_19:
	setp.neu.f32 	%p36, %f23, 0f00000000;
	setp.neu.f32 	%p37, %f24, 0f7F800000;
	and.pred  	%p38, %p36, %p37;
	@%p38 bra 	$L__BB0_21;
	add.f32 	%f275, %f23, %f23;
	mov.b32 	%r59, %f275;
	and.b32  	%r60, %r59, 2147483647;
	mov.b32 	%f320, %r60;
	bra.uni 	$L__BB0_23;
$L__BB0_21:
	abs.f32 	%f219, %f23;
	setp.lt.f32 	%p39, %f219, 0f00800000;
	mul.f32 	%f220, %f219, 0f4B800000;
	selp.f32 	%f221, %f220, %f219, %p39;
	mov.b32 	%r50, %f221;
	add.s32 	%r51, %r50, -1060439283;
	and.b32  	%r52, %r51, -8388608;
	sub.s32 	%r53, %r50, %r52;
	mov.b32 	%f222, %r53;
	cvt.rn.f32.s32 	%f223, %r52;
	selp.f32 	%f224, 0fC1C00000, 0f00000000, %p39;
	fma.rn.f32 	%f225, %f223, 0f34000000, %f224;
	add.f32 	%f226, %f222, 0fBF800000;
	add.f32 	%f227, %f222, 0f3F800000;
	rcp.approx.ftz.f32 	%f228, %f227;
	add.f32 	%f229, %f226, %f226;
	mul.f32 	%f230, %f229, %f228;
	mul.f32 	%f231, %f230, %f230;
	neg.f32 	%f232, %f230;
	sub.f32 	%f233, %f226, %f230;
	add.f32 	%f234, %f233, %f233;
	fma.rn.f32 	%f235, %f232, %f226, %f234;
	mul.rn.f32 	%f236, %f228, %f235;
	fma.rn.f32 	%f237, %f231, 0f3A2C32E4, 0f3B52E7DB;
	fma.rn.f32 	%f238, %f237, %f231, 0f3C93BB73;
	fma.rn.f32 	%f239, %f238, %f231, 0f3DF6384F;
	mul.rn.f32 	%f240, %f239, %f231;
	fma.rn.f32 	%f241, %f230, 0f3FB8AA3B, %f225;
	mul.f32 	%f242, %f240, 0f40400000;
	sub.f32 	%f243, %f225, %f241;
	fma.rn.f32 	%f244, %f230, 0f3FB8AA3B, %f243;
	fma.rn.f32 	%f245, %f236, 0f3FB8AA3B, %f244;
	fma.rn.f32 	%f246, %f230, 0f32A55E34, %f245;
	fma.rn.f32 	%f247, %f242, %f236, %f246;
	fma.rn.f32 	%f248, %f240, %f230, %f247;
	add.rn.f32 	%f249, %f241, %f248;
	mov.f32 	%f250, 0f3F000000;
	mul.rn.f32 	%f251, %f249, %f250;
	cvt.rni.f32.f32 	%f252, %f251;
	sub.f32 	%f253, %f251, %f252;
	neg.f32 	%f254, %f251;
	fma.rn.f32 	%f255, %f249, 0f3F000000, %f254;
	neg.f32 	%f256, %f241;
	add.rn.f32 	%f257, %f249, %f256;
	neg.f32 	%f258, %f257;
	add.rn.f32 	%f259, %f248, %f258;
	fma.rn.f32 	%f260, %f259, 0f3F000000, %f255;
	add.f32 	%f261, %f253, %f260;
	setp.gt.f32 	%p40, %f252, 0f00000000;
	selp.b32 	%r54, 0, -2097152000, %p40;
	setp.geu.f32 	%p41, %f23, 0f00000000;
	setp.lt.f32 	%p42, %f251, 0f00000000;
	selp.f32 	%f262, 0f00000000, 0f7F800000, %p42;
	abs.f32 	%f263, %f251;
	setp.gt.f32 	%p43, %f263, 0f43180000;
	cvt.rzi.s32.f32 	%r55, %f252;
	shl.b32 	%r56, %r55, 23;
	sub.s32 	%r57, %r56, %r54;
	mov.b32 	%f264, %r57;
	add.s32 	%r58, %r54, 2130706432;
	mov.b32 	%f265, %r58;
	fma.rn.f32 	%f266, %f261, 0f391FCB8E, 0f3AAF85ED;
	fma.rn.f32 	%f267, %f266, %f261, 0f3C1D9856;
	fma.rn.f32 	%f268, %f267, %f261, 0f3D6357BB;
	fma.rn.f32 	%f269, %f268, %f261, 0f3E75FDEC;
	fma.rn.f32 	%f270, %f269, %f261, 0f3F317218;
	fma.rn.f32 	%f271, %f270, %f261, 0f3F800000;
	mul.f32 	%f272, %f271, %f265;
	mul.f32 	%f273, %f272, %f264;
	selp.f32 	%f320, %f262, %f273, %p43;
	@%p41 bra 	$L__BB0_23;
	mov.f32 	%f320, 0f7FFFFFFF;
$L__BB0_23:
	ld.param.u64 	%rd52, [_Z3crsPfPiiiS_S0_S_S0_S0_S0_S0_f_param_5];
	cvta.to.global.u64 	%rd31, %rd52;
	ld.global.u32 	%r61, [%rd31];
	st.local.u32 	[%rd7], %r61;
	ld.global.u32 	%r62, [%rd31+4];
	st.local.u32 	[%rd7+4], %r62;
	ld.global.u32 	%r63, [%rd31+8];
	st.local.u32 	[%rd7+8], %r63;
	cvta.to.global.u64 	%rd32, %rd13;
	mul.wide.s32 	%rd33, %r1, 4;
	add.s64 	%rd34, %rd32, %rd33;
	ld.global.u32 	%r2, [%rd34];
	add.s64 	%rd35, %rd34, %rd8;
	ld.global.u32 	%r3, [%rd35];
	add.s64 	%rd36, %rd35, %rd8;
	ld.global.u32 	%r4, [%rd36];
	ld.global.u32 	%r64, [%rd3];
	setp.lt.s32 	%p45, %r2, %r64;
	mov.pred 	%p86, 0;
	@%p45 bra 	$L__BB0_29;
	ld.global.u32 	%r65, [%rd2];
	setp.gt.s32 	%p47, %r2, %r65;
	@%p47 bra 	$L__BB0_29;
	ld.global.u32 	%r66, [%rd3+4];
	setp.lt.s32 	%p49, %r3, %r66;
	@%p49 bra 	$L__BB0_29;
	ld.global.u32 	%r67, [%rd2+4];
	setp.gt.s32 	%p51, %r3, %r67;
	@%p51 bra 	$L__BB0_29;
	ld.global.u32 	%r68, [%rd3+8];
	setp.lt.s32 	%p53, %r4, %r68;
	@%p53 bra 	$L__BB0_29;
	ld.global.u32 	%r69, [%rd2+8];
	setp.le.s32 	%p86, %r4, %r69;
$L__BB0_29:
	abs.f32 	%f277, %f320;
	setp.geu.f32 	%p54, %f277, %f37;
	@%p54 bra 	$L__BB0_31;
	mov.b16 	%rs1, 1;
	st.global.u8 	[d_error], %rs1;
	bra.uni 	$L__BB0_59;
$L__BB0_31:
	div.rn.f32 	%f29, %f2, %f320;
	setp.leu.f32 	%p55, %f29, 0f00000000;
	@%p55 bra 	$L__BB0_33;
	mov.b32 	%r71, 1;
	st.local.u32 	[%rd4], %r71;
	mov.f32 	%f321, 0f3F800000;
	bra.uni 	$L__BB0_35;
$L__BB0_33:
	setp.geu.f32 	%p56, %f29, 0f00000000;
	mov.f32 	%f321, 0f00000000;
	@%p56 bra 	$L__BB0_35;
	mov.b32 	%r70, -1;
	st.local.u32 	[%rd4], %r70;
	mov.f32 	%f321, 0fBF800000;
$L__BB0_35:
	ld.global.f32 	%f281, [%rd1];
	cvt.f64.f32 	%fd1, %f281;
	mul.f32 	%f282, %f37, %f321;
	cvt.f64.f32 	%fd2, %f282;
	fma.rn.f64 	%fd3, %fd2, 0d3FE0000000000000, %fd1;
	cvt.rn.f32.f64 	%f283, %fd3;
	sub.f32 	%f284, %f283, %f1;
	div.rn.f32 	%f285, %f284, %f29;
	st.local.f32 	[%rd5], %f285;
	abs.f32 	%f286, %f29;
	div.rn.f32 	%f287, %f37, %f286;
	st.local.f32 	[%rd6], %f287;
	div.rn.f32 	%f31, %f4, %f320;
	setp.gt.f32 	%p57, %f31, 0f00000000;
	@%p57 bra 	$L__BB0_38;
	setp.geu.f32 	%p58, %f31, 0f00000000;
	mov.f32 	%f322, 0f00000000;
	@%p58 bra 	$L__BB0_39;
	mov.b32 	%r72, -1;
	st.local.u32 	[%rd4+4], %r72;
	mov.f32 	%f322, 0fBF800000;
	bra.uni 	$L__BB0_39;
$L__BB0_38:
	mov.b32 	%r73, 1;
	st.local.u32 	[%rd4+4], %r73;
	mov.f32 	%f322, 0f3F800000;
$L__BB0_39:
	ld.global.f32 	%f291, [%rd1+4];
	cvt.f64.f32 	%fd4, %f291;
	mul.f32 	%f292, %f37, %f322;
	cvt.f64.f32 	%fd5, %f292;
	fma.rn.f64 	%fd6, %fd5, 0d3FE0000000000000, %fd4;
	cvt.rn.f32.f64 	%f293, %fd6;
	sub.f32 	%f294, %f293, %f3;
	div.rn.f32 	%f295, %f294, %f31;
	st.local.f32 	[%rd5+4], %f295;
	abs.f32 	%f296, %f31;
	div.rn.f32 	%f297, %f37, %f296;
	st.local.f32 	[%rd6+4], %f297;
	div.rn.f32 	%f33, %f6, %f320;
	setp.gt.f32 	%p59, %f33, 0f00000000;
	@%p59 bra 	$L__BB0_42;
	setp.geu.f32 	%p60, %f33, 0f00000000;
	mov.f32 	%f323, 0f00000000;
	@%p60 bra 	$L__BB0_43;
	mov.b32 	%r74, -1;
	st.local.u32 	[%rd4+8], %r74;
	mov.f32 	%f323, 0fBF800000;
	bra.uni 	$L__BB0_43;
$L__BB0_42:
	mov.b32 	%r75, 1;
	st.local.u32 	[%rd4+8], %r75;
	mov.f32 	%f323, 0f3F800000;
$L__BB0_43:
	ld.param.u64 	%rd53, [_Z3crsPfPiiiS_S0_S_S0_S0_S0_S0_f_param_7];
	ld.global.f32 	%f301, [%rd1+8];
	cvt.f64.f32 	%fd7, %f301;
	mul.f32 	%f302, %f37, %f323;
	cvt.f64.f32 	%fd8, %f302;
	fma.rn.f64 	%fd9, %fd8, 0d3FE0000000000000, %fd7;
	cvt.rn.f32.f64 	%f303, %fd9;
	sub.f32 	%f304, %f303, %f5;
	div.rn.f32 	%f305, %f304, %f33;
	st.local.f32 	[%rd5+8], %f305;
	abs.f32 	%f306, %f33;
	div.rn.f32 	%f307, %f37, %f306;
	st.local.f32 	[%rd6+8], %f307;
	mul.lo.s32 	%r5, %r13, %r1;
	mul.lo.s32 	%r6, %r13, %r12;
	cvta.to.global.u64 	%rd9, %rd53;
	mov.b32 	%r91, 0;
	not.pred 	%p66, %p86;
$L__BB0_44:
	ld.local.f32 	%f308, [%rd5];
	abs.f32 	%f35, %f308;
	ld.local.f32 	%f309, [%rd5+4];
	abs.f32 	%f36, %f309;
	setp.geu.f32 	%p61, %f35, %f36;
	@%p61 bra 	$L__BB0_46;
	ld.local.f32 	%f310, [%rd5+8];
	abs.f32 	%f311, %f310;
	setp.lt.f32 	%p62, %f35, %f311;
	mov.b64 	%rd54, 0;
	@%p62 bra 	$L__BB0_48;
$L__BB0_46:
	setp.geu.f32 	%p63, %f36, %f35;
	mov.b64 	%rd54, 2;
	@%p63 bra 	$L__BB0_48;
	ld.local.f32 	%f312, [%rd5+8];
	abs.f32 	%f313, %f312;
	setp.lt.f32 	%p64, %f36, %f313;
	selp.b64 	%rd54, 1, 2, %p64;
$L__BB0_48:
	shl.b64 	%rd39, %rd54, 2;
	add.s64 	%rd40, %rd7, %rd39;
	ld.local.u32 	%r77, [%rd40];
	add.s64 	%rd41, %rd4, %rd39;
	ld.local.u32 	%r78, [%rd41];
	add.s32 	%r79, %r78, %r77;
	st.local.u32 	[%rd40], %r79;
	add.s64 	%rd42, %rd5, %rd39;
	ld.local.f32 	%f314, [%rd42];
	add.s64 	%rd43, %rd6, %rd39;
	ld.local.f32 	%f315, [%rd43];
	add.f32 	%f316, %f314, %f315;
	st.local.f32 	[%rd42], %f316;
	ld.local.u32 	%r8, [%rd7];
	mov.pred 	%p87, -1;
	@%p66 bra 	$L__BB0_50;
	setp.ne.s32 	%p67, %r8, %r2;
	ld.local.u32 	%r80, [%rd7+4];
	setp.ne.s32 	%p68, %r80, %r3;
	or.pred  	%p69, %p67, %p68;
	ld.local.u32 	%r82, [%rd7+8];
	setp.ne.s32 	%p70, %r82, %r4;
	or.pred  	%p87, %p69, %p70;
$L__BB0_50:
	ld.global.u32 	%r84, [%rd3];
	setp.lt.s32 	%p72, %r8, %r84;
	mov.pred 	%p88, 0;
	@%p72 bra 	$L__BB0_57;
	ld.global.u32 	%r85, [%rd2];
	setp.gt.s32 	%p74, %r8, %r85;
	@%p74 bra 	$L__BB0_57;
	ld.local.u32 	%r9, [%rd7+4];
	ld.global.u32 	%r86, [%rd3+4];
	setp.lt.s32 	%p76, %r9, %r86;
	@%p76 bra 	$L__BB0_57;
	ld.global.u32 	%r87, [%rd2+4];
	setp.gt.s32 	%p78, %r9, %r87;
	@%p78 bra 	$L__BB0_57;
	ld.local.u32 	%r10, [%rd7+8];
	ld.global.u32 	%r88, [%rd3+8];
	setp.lt.s32 	%p80, %r10, %r88;
	@%p80 bra 	$L__BB0_57;
	ld.global.u32 	%r89, [%rd2+8];
	setp.gt.s32 	%p82, %r10, %r89;
	not.pred 	%p83, %p87;
	or.pred  	%p84, %p82, %p83;
	@%p84 bra 	$L__BB0_57;
	add.s32 	%r90, %r91, %r5;
	mul.wide.s32 	%rd44, %r90, 4;
	add.s64 	%rd45, %rd9, %rd44;
	st.global.u32 	[%rd45], %r8;
	mul.wide.s32 	%rd46, %r6, 4;
	add.s64 	%rd47, %rd45, %rd46;
	st.global.u32 	[%rd47], %r9;
	add.s64 	%rd48, %rd47, %rd46;
	st.global.u32 	[%rd48], %r10;
	mov.pred 	%p88, -1;
$L__BB0_57:
	add.s32 	%r91, %r91, 1;
	@%p88 bra 	$L__BB0_44;
	cvta.to.global.u64 	%rd49, %rd17;
	mul.wide.s32 	%rd50, %r1, 4;
	add.s64 	%rd51, %rd49, %rd50;
	st.global.u32 	[%rd51], %r91;
$L__BB0_59:
	ret;

}


// ===== COMPILED SASS (sm_100) =====

	.target	sm_100

	.elftype	@"ET_EXEC"


//--------------------- .note.nv.tkinfo           --------------------------
	.section	.note.nv.tkinfo,"",@"SHT_NOTE"
	.sectionflags	@"SHF_NOTE_NV_TKINFO"
	.tkinfo
        /*0018*/ 	.word	0x00000002
        /*0030*/ 	.string	""
        /*0030*/ 	.string	"ptxas"
        /*0030*/ 	.string	"Cuda compilation tools, release 13.0, V13.0.88"
        /*0030*/ 	.string	"Build cuda_13.0.r13.0/compiler.36424714_0"
        /*0030*/ 	.string	"-arch sm_100 -m 64 "



//--------------------- .note.nv.cuinfo           --------------------------
	.section	.note.nv.cuinfo,"",@"SHT_NOTE"
	.sectionflags	@"SHF_NOTE_NV_CUINFO"
        /*0018*/ 	.short	0x0002
        /*001a*/ 	.short	0x0064
        /*001c*/ 	.short	0x0082
	.zero		2


//--------------------- .nv.info                  --------------------------
	.section	.nv.info,"",@"SHT_CUDA_INFO"
	.align	4


	//----- nvinfo : EIATTR_REGCOUNT
	.align		4
        /*0000*/ 	.byte	0x04, 0x2f
        /*0002*/ 	.short	(.L_2 - .L_1)
	.align		4
.L_1:
        /*0004*/ 	.word	index@(_Z3crsPfPiiiS_S0_S_S0_S0_S0_S0_f)
        /*0008*/ 	.word	0x0000001c


	//----- nvinfo : EIATTR_FRAME_SIZE
	.align		4
.L_2:
        /*000c*/ 	.byte	0x04, 0x11
        /*000e*/ 	.short	(.L_4 - .L_3)
	.align		4
.L_3:
        /*0010*/ 	.word	index@($__internal_0_$__cuda_sm3x_div_rn_noftz_f32_slowpath)
        /*0014*/ 	.word	0x00000030


	//----- nvinfo : EIATTR_FRAME_SIZE
	.align		4
.L_4:
        /*0018*/ 	.byte	0x04, 0x11
        /*001a*/ 	.short	(.L_6 - .L_5)
	.align		4
.L_5:
        /*001c*/ 	.word	index@(_Z3crsPfPiiiS_S0_S_S0_S0_S0_S0_f)
        /*0020*/ 	.word	0x00000030


	//----- nvinfo : EIATTR_MIN_STACK_SIZE
	.align		4
.L_6:
        /*0024*/ 	.byte	0x04, 0x12
        /*0026*/ 	.short	(.L_8 - .L_7)
	.align		4
.L_7:
        /*0028*/ 	.word	index@(_Z3crsPfPiiiS_S0_S_S0_S0_S0_S0_f)
        /*002c*/ 	.word	0x00000030
.L_8:


//--------------------- .nv.compat                --------------------------
	.section	.nv.compat,"",@"SHT_CUDA_COMPAT_INFO"
	.align	4
        /*0000*/ 	.byte	0x02, 0x09, 0x00, 0x00, 0x02, 0x02, 0x01, 0x00, 0x02, 0x05, 0x05, 0x00, 0x03, 0x07, 0x01, 0x01
        /*0010*/ 	.byte	0x02, 0x03, 0x00, 0x00, 0x02, 0x06, 0x01, 0x00, 0x04, 0x0b, 0x08, 0x00, 0x01, 0x00, 0x00, 0x00
        /*0020*/ 	.byte	0x00, 0x00, 0x00, 0x00


//--------------------- .nv.info._Z3crsPfPiiiS_S0_S_S0_S0_S0_S0_f --------------------------
	.section	.nv.info._Z3crsPfPiiiS_S0_S_S0_S0_S0_S0_f,"",@"SHT_CUDA_INFO"
	.sectionflags	@""
	.align	4


	//----- nvinfo : EIATTR_CUDA_API_VERSION
	.align		4
        /*0000*/ 	.byte	0x04, 0x37
        /*0002*/ 	.short	(.L_10 - .L_9)
.L_9:
        /*0004*/ 	.word	0x00000082


	//----- nvinfo : EIATTR_KPARAM_INFO
	.align		4
.L_10:
        /*0008*/ 	.byte	0x04, 0x17
        /*000a*/ 	.short	(.L_12 - .L_11)
.L_11:
        /*000c*/ 	.word	0x00000000
        /*0010*/ 	.short	0x000b
        /*0012*/ 	.short	0x0050
        /*0014*/ 	.byte	0x00, 0xf0, 0x11, 0x00


	//----- nvinfo : EIATTR_KPARAM_INFO
	.align		4
.L_12:
        /*0018*/ 	.byte	0x04, 0x17
        /*001a*/ 	.short	(.L_14 - .L_13)
.L_13:
        /*001c*/ 	.word	0x00000000
        /*0020*/ 	.short	0x000a
        /*0022*/ 	.short	0x0048
        /*0024*/ 	.byte	0x00, 0xf5, 0x21, 0x00


	//----- nvinfo : EIATTR_KPARAM_INFO
	.align		4
.L_14:
        /*0028*/ 	.byte	0x04, 0x17
        /*002a*/ 	.short	(.L_16 - .L_15)
.L_15:
        /*002c*/ 	.word	0x00000000
        /*0030*/ 	.short	0x0009
        /*0032*/ 	.short	0x0040
        /*0034*/ 	.byte	0x00, 0xf5, 0x21, 0x00


	//----- nvinfo : EIATTR_KPARAM_INFO
	.align		4
.L_16:
        /*0038*/ 	.byte	0x04, 0x17
        /*003a*/ 	.short	(.L_18 - .L_17)
.L_17:
        /*003c*/ 	.word	0x00000000
        /*0040*/ 	.short	0x0008
        /*0042*/ 	.short	0x0038
        /*0044*/ 	.byte	0x00, 0xf5, 0x21, 0x00


	//----- nvinfo : EIATTR_KPARAM_INFO
	.align		4
.L_18:
        /*0048*/ 	.byte	0x04, 0x17
        /*004a*/ 	.short	(.L_20 - .L_19)
.L_19:
        /*004c*/ 	.word	0x00000000
        /*0050*/ 	.short	0x0007
        /*0052*/ 	.short	0x0030
        /*0054*/ 	.byte	0x00, 0xf5, 0x21, 0x00


	//----- nvinfo : EIATTR_KPARAM_INFO
	.align		4
.L_20:
        /*0058*/ 	.byte	0x04, 0x17
        /*005a*/ 	.short	(.L_22 - .L_21)
.L_21:
        /*005c*/ 	.word	0x00000000
        /*0060*/ 	.short	0x0006
        /*0062*/ 	.short	0x0028
        /*0064*/ 	.byte	0x00, 0xf5, 0x21, 0x00


	//----- nvinfo : EIATTR_KPARAM_INFO
	.align		4
.L_22:
        /*0068*/ 	.byte	0x04, 0x17
        /*006a*/ 	.short	(.L_24 - .L_23)
.L_23:
        /*006c*/ 	.word	0x00000000
        /*0070*/ 	.short	0x0005
        /*0072*/ 	.short	0x0020
        /*0074*/ 	.byte	0x00, 0xf5, 0x21, 0x00


	//----- nvinfo : EIATTR_KPARAM_INFO
	.align		4
.L_24:
        /*0078*/ 	.byte	0x04, 0x17
        /*007a*/ 	.short	(.L_26 - .L_25)
.L_25:
        /*007c*/ 	.word	0x00000000
        /*0080*/ 	.short	0x0004
        /*0082*/ 	.short	0x0018
        /*0084*/ 	.byte	0x00, 0xf5, 0x21, 0x00


	//----- nvinfo : EIATTR_KPARAM_INFO
	.align		4
.L_26:
        /*0088*/ 	.byte	0x04, 0x17
        /*008a*/ 	.short	(.L_28 - .L_27)
.L_27:
        /*008c*/ 	.word	0x00000000
        /*0090*/ 	.short	0x0003
        /*0092*/ 	.short	0x0014
        /*0094*/ 	.byte	0x00, 0xf0, 0x11, 0x00


	//----- nvinfo : EIATTR_KPARAM_INFO
	.align		4
.L_28:
        /*0098*/ 	.byte	0x04, 0x17
        /*009a*/ 	.short	(.L_30 - .L_29)
.L_29:
        /*009c*/ 	.word	0x00000000
        /*00a0*/ 	.short	0x0002
        /*00a2*/ 	.short	0x0010
        /*00a4*/ 	.byte	0x00, 0xf0, 0x11, 0x00


	//----- nvinfo : EIATTR_KPARAM_INFO
	.align		4
.L_30:
        /*00a8*/ 	.byte	0x04, 0x17
        /*00aa*/ 	.short	(.L_32 - .L_31)
.L_31:
        /*00ac*/ 	.word	0x00000000
        /*00b0*/ 	.short	0x0001
        /*00b2*/ 	.short	0x0008
        /*00b4*/ 	.byte	0x00, 0xf5, 0x21, 0x00


	//----- nvinfo : EIATTR_KPARAM_INFO
	.align		4
.L_32:
        /*00b8*/ 	.byte	0x04, 0x17
        /*00ba*/ 	.short	(.L_34 - .L_33)
.L_33:
        /*00bc*/ 	.word	0x00000000
        /*00c0*/ 	.short	0x0000
        /*00c2*/ 	.short	0x0000
        /*00c4*/ 	.byte	0x00, 0xf5, 0x21, 0x00


	//----- nvinfo : EIATTR_SPARSE_MMA_MASK
	.align		4
.L_34:
        /*00c8*/ 	.byte	0x03, 0x50
        /*00ca*/ 	.short	0x0000


	//----- nvinfo : EIATTR_MAXREG_COUNT
	.align		4
        /*00cc*/ 	.byte	0x03, 0x1b
        /*00ce*/ 	.short	0x00ff


	//----- nvinfo : EIATTR_MERCURY_ISA_VERSION
	.align		4
        /*00d0*/ 	.byte	0x03, 0x5f
        /*00d2*/ 	.short	0x0101


	//----- nvinfo : EIATTR_VRC_CTA_INIT_COUNT
	.align		4
        /*00d4*/ 	.byte	0x02, 0x4a
	.zero		1
	.zero		1


	//----- nvinfo : EIATTR_EXIT_INSTR_OFFSETS
	.align		4
        /*00d8*/ 	.byte	0x04, 0x1c
        /*00da*/ 	.short	(.L_36 - .L_35)


	//   ....[0]....
.L_35:
        /*00dc*/ 	.word	0x00000080


	//   ....[1]....
        /*00e0*/ 	.word	0x000015d0


	//   ....[2]....
        /*00e4*/ 	.word	0x000027d0


	//----- nvinfo : EIATTR_CRS_STACK_SIZE
	.align		4
.L_36:
        /*00e8*/ 	.byte	0x04, 0x1e
        /*00ea*/ 	.short	(.L_38 - .L_37)
.L_37:
        /*00ec*/ 	.word	0x00000000


	//----- nvinfo : EIATTR_CBANK_PARAM_SIZE
	.align		4
.L_38:
        /*00f0*/ 	.byte	0x03, 0x19
        /*00f2*/ 	.short	0x0054


	//----- nvinfo : EIATTR_PARAM_CBANK
	.align		4
        /*00f4*/ 	.byte	0x04, 0x0a
        /*00f6*/ 	.short	(.L_40 - .L_39)
	.align		4
.L_39:
        /*00f8*/ 	.word	index@(.nv.constant0._Z3crsPfPiiiS_S0_S_S0_S0_S0_S0_f)
        /*00fc*/ 	.short	0x0380
        /*00fe*/ 	.short	0x0054


	//----- nvinfo : EIATTR_SW_WAR
	.align		4
.L_40:
        /*0100*/ 	.byte	0x04, 0x36
        /*0102*/ 	.short	(.L_42 - .L_41)
.L_41:
        /*0104*/ 	.word	0x00000008
.L_42:


//--------------------- .nv.callgraph             --------------------------
	.section	.nv.callgraph,"",@"SHT_CUDA_CALLGRAPH"
	.align	4
	.sectionentsize	8
	.align		4
        /*0000*/ 	.word	0x00000000
	.align		4
        /*0004*/ 	.word	0xffffffff
	.align		4
        /*0008*/ 	.word	0x00000000
	.align		4
        /*000c*/ 	.word	0xfffffffe
	.align		4
        /*0010*/ 	.word	0x00000000
	.align		4
        /*0014*/ 	.word	0xfffffffd
	.align		4
        /*0018*/ 	.word	0x00000000
	.align		4
        /*001c*/ 	.word	0xfffffffc


//--------------------- .nv.constant4             --------------------------
	.section	.nv.constant4,"a",@progbits
	.align	8
	.align		8
.nv.constant4:
        /*0000*/ 	.dword	d_error


//--------------------- .text._Z3crsPfPiiiS_S0_S_S0_S0_S0_S0_f --------------------------
	.section	.text._Z3crsPfPiiiS_S0_S_S0_S0_S0_S0_f,"ax",@progbits
	.align	128
        .global         _Z3crsPfPiiiS_S0_S_S0_S0_S0_S0_f
        .type           _Z3crsPfPiiiS_S0_S_S0_S0_S0_S0_f,@function
        .size           _Z3crsPfPiiiS_S0_S_S0_S0_S0_S0_f,(.L_x_55 - _Z3crsPfPiiiS_S0_S_S0_S0_S0_S0_f)
        .other          _Z3crsPfPiiiS_S0_S_S0_S0_S0_S0_f,@"STO_CUDA_ENTRY STV_DEFAULT"
_Z3crsPfPiiiS_S0_S_S0_S0_S0_S0_f:
.text._Z3crsPfPiiiS_S0_S_S0_S0_S0_S0_f:
[----:B------:R-:W0:Y:S01]  /*0000*/  LDC R1, c[0x0][0x37c] ;  /* 0x0000df00ff017b82 */ /* 0x000e220000000800 */
[----:B------:R-:W1:Y:S07]  /*0010*/  S2R R7, SR_TID.X ;  /* 0x0000000000077919 */ /* 0x000e6e0000002100 */
[----:B------:R-:W1:Y:S01]  /*0020*/  S2UR UR4, SR_CTAID.X ;  /* 0x00000000000479c3 */ /* 0x000e620000002500 */
[----:B0-----:R-:W-:-:S07]  /*0030*/  IADD3 R1, PT, PT, R1, -0x30, RZ ;  /* 0xffffffd001017810 */ /* 0x001fce0007ffe0ff */
[----:B------:R-:W1:Y:S08]  /*0040*/  LDC R0, c[0x0][0x360] ;  /* 0x0000d800ff007b82 */ /* 0x000e700000000800 */
[----:B------:R-:W0:Y:S01]  /*0050*/  LDC R16, c[0x0][0x390] ;  /* 0x0000e400ff107b82 */ /* 0x000e220000000800 */
[----:B-1----:R-:W-:-:S05]  /*0060*/  IMAD R7, R0, UR4, R7 ;  /* 0x0000000400077c24 */ /* 0x002fca000f8e0207 */
[----:B0-----:R-:W-:-:S13]  /*0070*/  ISETP.GE.AND P0, PT, R7, R16, PT ;  /* 0x000000100700720c */ /* 0x001fda0003f06270 */
[----:B------:R-:W-:Y:S05]  /*0080*/  @P0 EXIT ;  /* 0x000000000000094d */ /* 0x000fea0003800000 */
[----:B------:R-:W0:Y:S01]  /*0090*/  LDC.64 R4, c[0x0][0x380] ;  /* 0x0000e000ff047b82 */ /* 0x000e220000000a00 */
[----:B------:R-:W1:Y:S07]  /*00a0*/  LDCU.64 UR4, c[0x0][0x358] ;  /* 0x00006b00ff0477ac */ /* 0x000e6e0008000a00 */
[----:B------:R-:W2:Y:S01]  /*00b0*/  LDC.64 R8, c[0x0][0x398] ;  /* 0x0000e600ff087b82 */ /* 0x000ea20000000a00 */
[----:B0-----:R-:W-:-:S05]  /*00c0*/  IMAD.WIDE R4, R7, 0x4, R4 ;  /* 0x0000000407047825 */ /* 0x001fca00078e0204 */
[----:B-1----:R0:W3:Y:S01]  /*00d0*/  LDG.E R3, desc[UR4][R4.64] ;  /* 0x0000000404037981 */ /* 0x0020e2000c1e1900 */
[----:B------:R-:W-:-:S03]  /*00e0*/  IMAD.WIDE R10, R16, 0x4, R4 ;  /* 0x00000004100a7825 */ /* 0x000fc600078e0204 */
[----:B--2---:R-:W3:Y:S01]  /*00f0*/  LDG.E R20, desc[UR4][R8.64] ;  /* 0x0000000408147981 */ /* 0x004ee2000c1e1900 */
[----:B------:R-:W-:-:S03]  /*0100*/  IMAD.WIDE R14, R16, 0x4, R10 ;  /* 0x00000004100e7825 */ /* 0x000fc600078e020a */
[----:B------:R-:W2:Y:S04]  /*0110*/  LDG.E R2, desc[UR4][R10.64] ;  /* 0x000000040a027981 */ /* 0x000ea8000c1e1900 */
[----:B------:R-:W2:Y:S04]  /*0120*/  LDG.E R13, desc[UR4][R8.64+0x4] ;  /* 0x00000404080d7981 */ /* 0x000ea8000c1e1900 */
[----:B------:R-:W4:Y:S04]  /*0130*/  LDG.E R15, desc[UR4][R14.64] ;  /* 0x000000040e0f7981 */ /* 0x000f28000c1e1900 */
[----:B------:R-:W4:Y:S01]  /*0140*/  LDG.E R12, desc[UR4][R8.64+0x8] ;  /* 0x00000804080c7981 */ /* 0x000f22000c1e1900 */
[----:B------:R-:W-:Y:S01]  /*0150*/  BSSY.RECONVERGENT B0, `(.L_x_0) ;  /* 0x000004b000007945 */ /* 0x000fe20003800200 */
[----:B0-----:R-:W-:Y:S01]  /*0160*/  HFMA2 R4, -RZ, RZ, 1.875, 0 ;  /* 0x3f800000ff047431 */ /* 0x001fe200000001ff */
[----:B------:R-:W-:Y:S01]  /*0170*/  MOV R5, 0x3f800000 ;  /* 0x3f80000000057802 */ /* 0x000fe20000000f00 */
[----:B---3--:R-:W-:-:S05]  /*0180*/  FADD R3, R3, -R20 ;  /* 0x8000001403037221 */ /* 0x008fca0000000000 */
[----:B------:R-:W-:Y:S01]  /*0190*/  FSETP.NEU.AND P0, PT, R3, 1, PT ;  /* 0x3f8000000300780b */ /* 0x000fe20003f0d000 */
[----:B--2---:R-:W-:Y:S01]  /*01a0*/  FADD R2, R2, -R13 ;  /* 0x8000000d02027221 */ /* 0x004fe20000000000 */
[----:B----4-:R-:W-:-:S04]  /*01b0*/  FADD R0, R15, -R12 ;  /* 0x8000000c0f007221 */ /* 0x010fc80000000000 */
[----:B------:R-:W-:Y:S02]  /*01c0*/  FSETP.NEU.AND P2, PT, R2, 1, PT ;  /* 0x3f8000000200780b */ /* 0x000fe40003f4d000 */
[----:B------:R-:W-:-:S05]  /*01d0*/  FSETP.NEU.AND P1, PT, R0, 1, PT ;  /* 0x3f8000000000780b */ /* 0x000fca0003f2d000 */
[----:B------:R-:W-:Y:S08]  /*01e0*/  @!P0 BRA `(.L_x_1) ;  /* 0x0000000400048947 */ /* 0x000ff00003800000 */
[----:B------:R-:W-:-:S13]  /*01f0*/  FSETP.NAN.AND P0, PT, |R3|, |R3|, PT ;  /* 0x400000030300720b */ /* 0x000fda0003f08200 */
[----:B------:R-:W-:Y:S01]  /*0200*/  @P0 FADD R5, R3, 2 ;  /* 0x4000000003050421 */ /* 0x000fe20000000000 */
[----:B------:R-:W-:Y:S06]  /*0210*/  @P0 BRA `(.L_x_1) ;  /* 0x0000000000f80947 */ /* 0x000fec0003800000 */
[C---:B------:R-:W-:Y:S01]  /*0220*/  FMUL R6, |R3|.reuse, 16777216 ;  /* 0x4b80000003067820 */ /* 0x040fe20000400200 */
[----:B------:R-:W-:Y:S01]  /*0230*/  FSETP.GEU.AND P0, PT, |R3|, 1.175494350822287508e-38, PT ;  /* 0x008000000300780b */ /* 0x000fe20003f0e200 */
[----:B------:R-:W-:-:S03]  /*0240*/  HFMA2 R18, -RZ, RZ, 0.771484375, 0.21533203125 ;  /* 0x3a2c32e4ff127431 */ /* 0x000fc600000001ff */
[----:B------:R-:W-:Y:S02]  /*0250*/  FSEL R6, R6, |R3|, !P0 ;  /* 0x4000000306067208 */ /* 0x000fe40004000000 */
[----:B------:R-:W-:Y:S02]  /*0260*/  FSEL R9, RZ, -24, P0 ;  /* 0xc1c00000ff097808 */ /* 0x000fe40000000000 */
[----:B------:R-:W-:Y:S02]  /*0270*/  IADD3 R5, PT, PT, R6, -0x3f3504f3, RZ ;  /* 0xc0cafb0d06057810 */ /* 0x000fe40007ffe0ff */
[----:B------:R-:W-:Y:S02]  /*0280*/  FSETP.NEU.AND P0, PT, |R3|, +INF , PT ;  /* 0x7f8000000300780b */ /* 0x000fe40003f0d200 */
[----:B------:R-:W-:Y:S02]  /*0290*/  LOP3.LUT R5, R5, 0xff800000, RZ, 0xc0, !PT ;  /* 0xff80000005057812 */ /* 0x000fe400078ec0ff */
[----:B------:R-:W-:-:S02]  /*02a0*/  FSETP.NEU.AND P0, PT, R3, RZ, P0 ;  /* 0x000000ff0300720b */ /* 0x000fc4000070d000 */
[----:B------:R-:W-:-:S05]  /*02b0*/  IADD3 R6, PT, PT, R6, -R5, RZ ;  /* 0x8000000506067210 */ /* 0x000fca0007ffe0ff */
[C---:B------:R-:W-:Y:S01]  /*02c0*/  FADD R11, R6.reuse, 1 ;  /* 0x3f800000060b7421 */ /* 0x040fe20000000000 */
[----:B------:R-:W-:Y:S01]  /*02d0*/  FADD R10, R6, -1 ;  /* 0xbf800000060a7421 */ /* 0x000fe20000000000 */
[----:B------:R-:W-:-:S03]  /*02e0*/  I2FP.F32.S32 R6, R5 ;  /* 0x0000000500067245 */ /* 0x000fc60000201400 */
[----:B------:R-:W-:Y:S01]  /*02f0*/  FADD R8, R10, R10 ;  /* 0x0000000a0a087221 */ /* 0x000fe20000000000 */
[----:B------:R-:W0:Y:S03]  /*0300*/  MUFU.RCP R11, R11 ;  /* 0x0000000b000b7308 */ /* 0x000e260000001000 */
[----:B0-----:R-:W-:Y:S01]  /*0310*/  FMUL R5, R11, R8 ;  /* 0x000000080b057220 */ /* 0x001fe20000400000 */
[----:B------:R-:W-:-:S03]  /*0320*/  FFMA R8, R6, 1.1920928955078125e-07, R9 ;  /* 0x3400000006087823 */ /* 0x000fc60000000009 */
[----:B------:R-:W-:Y:S01]  /*0330*/  FADD R14, R10, -R5 ;  /* 0x800000050a0e7221 */ /* 0x000fe20000000000 */
[CC--:B------:R-:W-:Y:S01]  /*0340*/  FMUL R9, R5.reuse, R5.reuse ;  /* 0x0000000505097220 */ /* 0x0c0fe20000400000 */
[----:B------:R-:W-:Y:S02]  /*0350*/  FFMA R6, R5, 1.4426950216293334961, R8 ;  /* 0x3fb8aa3b05067823 */ /* 0x000fe40000000008 */
[----:B------:R-:W-:Y:S01]  /*0360*/  FADD R15, R14, R14 ;  /* 0x0000000e0e0f7221 */ /* 0x000fe20000000000 */
[C---:B------:R-:W-:Y:S01]  /*0370*/  FFMA R14, R9.reuse, R18, 0.0032181653659790754318 ;  /* 0x3b52e7db090e7423 */ /* 0x040fe20000000012 */
[----:B------:R-:W-:Y:S02]  /*0380*/  FADD R8, R8, -R6 ;  /* 0x8000000608087221 */ /* 0x000fe40000000000 */
[----:B------:R-:W-:Y:S01]  /*0390*/  FFMA R10, R10, -R5, R15 ;  /* 0x800000050a0a7223 */ /* 0x000fe2000000000f */
[----:B------:R-:W-:Y:S01]  /*03a0*/  FFMA R14, R9, R14, 0.018033718690276145935 ;  /* 0x3c93bb73090e7423 */ /* 0x000fe2000000000e */
[----:B------:R-:W-:-:S02]  /*03b0*/  FFMA R15, R5, 1.4426950216293334961, R8 ;  /* 0x3fb8aa3b050f7823 */ /* 0x000fc40000000008 */
[----:B------:R-:W-:Y:S01]  /*03c0*/  FMUL R10, R11, R10 ;  /* 0x0000000a0b0a7220 */ /* 0x000fe20000400000 */
[----:B------:R-:W-:-:S03]  /*03d0*/  FFMA R14, R9, R14, 0.12022458761930465698 ;  /* 0x3df6384f090e7423 */ /* 0x000fc6000000000e */
[----:B------:R-:W-:Y:S01]  /*03e0*/  FFMA R8, R10, 1.4426950216293334961, R15 ;  /* 0x3fb8aa3b0a087823 */ /* 0x000fe2000000000f */
[----:B------:R-:W-:-:S03]  /*03f0*/  FMUL R14, R9, R14 ;  /* 0x0000000e090e7220 */ /* 0x000fc60000400000 */
[----:B------:R-:W-:Y:S01]  /*0400*/  FFMA R11, R5, 1.9251366722983220825e-08, R8 ;  /* 0x32a55e34050b7823 */ /* 0x000fe20000000008 */
[----:B------:R-:W-:-:S04]  /*0410*/  FMUL R9, R14, 3 ;  /* 0x404000000e097820 */ /* 0x000fc80000400000 */
[----:B------:R-:W-:Y:S01]  /*0420*/  FFMA R9, R10, R9, R11 ;  /* 0x000000090a097223 */ /* 0x000fe2000000000b */
[----:B------:R-:W-:-:S03]  /*0430*/  MOV R10, 0x391fcb8e ;  /* 0x391fcb8e000a7802 */ /* 0x000fc60000000f00 */
[----:B------:R-:W-:-:S04]  /*0440*/  FFMA R9, R5, R14, R9 ;  /* 0x0000000e05097223 */ /* 0x000fc80000000009 */
[----:B------:R-:W-:-:S04]  /*0450*/  FADD R5, R6, R9 ;  /* 0x0000000906057221 */ /* 0x000fc80000000000 */
[----:B------:R-:W-:Y:S01]  /*0460*/  FMUL R8, R5, 2 ;  /* 0x4000000005087820 */ /* 0x000fe20000400000 */
[----:B------:R-:W-:-:S03]  /*0470*/  FADD R6, -R6, R5 ;  /* 0x0000000506067221 */ /* 0x000fc60000000100 */
[----:B------:R-:W0:Y:S01]  /*0480*/  FRND R11, R8 ;  /* 0x00000008000b7307 */ /* 0x000e220000201000 */
[----:B------:R-:W-:Y:S01]  /*0490*/  FADD R6, R9, -R6 ;  /* 0x8000000609067221 */ /* 0x000fe20000000000 */
[----:B------:R-:W-:Y:S01]  /*04a0*/  FFMA R5, R5, 2, -R8 ;  /* 0x4000000005057823 */ /* 0x000fe20000000808 */
[----:B------:R-:W-:-:S03]  /*04b0*/  FSETP.GT.AND P4, PT, |R8|, 152, PT ;  /* 0x431800000800780b */ /* 0x000fc60003f84200 */
[----:B------:R-:W-:Y:S02]  /*04c0*/  FFMA R6, R6, 2, R5 ;  /* 0x4000000006067823 */ /* 0x000fe40000000005 */
[----:B------:R-:W1:Y:S01]  /*04d0*/  F2I.NTZ R9, R8 ;  /* 0x0000000800097305 */ /* 0x000e620000203100 */
[----:B0-----:R-:W-:Y:S01]  /*04e0*/  FADD R5, R8, -R11 ;  /* 0x8000000b08057221 */ /* 0x001fe20000000000 */
[----:B------:R-:W-:-:S03]  /*04f0*/  FSETP.GT.AND P3, PT, R11, RZ, PT ;  /* 0x000000ff0b00720b */ /* 0x000fc60003f64000 */
[----:B------:R-:W-:-:S04]  /*0500*/  FADD R5, R5, R6 ;  /* 0x0000000605057221 */ /* 0x000fc80000000000 */
[----:B------:R-:W-:-:S04]  /*0510*/  FFMA R6, R5, R10, 0.0013391353422775864601 ;  /* 0x3aaf85ed05067423 */ /* 0x000fc8000000000a */
[----:B------:R-:W-:-:S04]  /*0520*/  FFMA R6, R5, R6, 0.0096188392490148544312 ;  /* 0x3c1d985605067423 */ /* 0x000fc80000000006 */
[----:B------:R-:W-:-:S04]  /*0530*/  FFMA R6, R5, R6, 0.055503588169813156128 ;  /* 0x3d6357bb05067423 */ /* 0x000fc80000000006 */
[C---:B------:R-:W-:Y:S01]  /*0540*/  FFMA R10, R5.reuse, R6, 0.24022644758224487305 ;  /* 0x3e75fdec050a7423 */ /* 0x040fe20000000006 */
[----:B------:R-:W-:Y:S02]  /*0550*/  SEL R6, RZ, 0x83000000, P3 ;  /* 0x83000000ff067807 */ /* 0x000fe40001800000 */
[----:B------:R-:W-:Y:S01]  /*0560*/  FSETP.GEU.AND P3, PT, R8, RZ, PT ;  /* 0x000000ff0800720b */ /* 0x000fe20003f6e000 */
[----:B------:R-:W-:Y:S01]  /*0570*/  FFMA R14, R5, R10, 0.69314718246459960938 ;  /* 0x3f317218050e7423 */ /* 0x000fe2000000000a */
[----:B------:R-:W-:Y:S02]  /*0580*/  IADD3 R10, PT, PT, R6, 0x7f000000, RZ ;  /* 0x7f000000060a7810 */ /* 0x000fe40007ffe0ff */
[----:B-1----:R-:W-:Y:S01]  /*0590*/  LEA R9, R9, -R6, 0x17 ;  /* 0x8000000609097211 */ /* 0x002fe200078eb8ff */
[----:B------:R-:W-:Y:S01]  /*05a0*/  FFMA R11, R5, R14, 1 ;  /* 0x3f800000050b7423 */ /* 0x000fe2000000000e */
[----:B------:R-:W-:Y:S01]  /*05b0*/  @!P0 FADD R6, R3, R3 ;  /* 0x0000000303068221 */ /* 0x000fe20000000000 */
[----:B------:R-:W-:-:S02]  /*05c0*/  FSEL R5, RZ, +INF , !P3 ;  /* 0x7f800000ff057808 */ /* 0x000fc40005800000 */
[----:B------:R-:W-:-:S04]  /*05d0*/  FMUL R10, R10, R11 ;  /* 0x0000000b0a0a7220 */ /* 0x000fc80000400000 */
[----:B------:R-:W-:Y:S01]  /*05e0*/  @!P4 FMUL R5, R9, R10 ;  /* 0x0000000a0905c220 */ /* 0x000fe20000400000 */
[----:B------:R-:W-:-:S07]  /*05f0*/  @!P0 LOP3.LUT R5, R6, 0x7fffffff, RZ, 0xc0, !PT ;  /* 0x7fffffff06058812 */ /* 0x000fce00078ec0ff */
.L_x_1:
[----:B------:R-:W-:Y:S05]  /*0600*/  BSYNC.RECONVERGENT B0 ;  /* 0x0000000000007941 */ /* 0x000fea0003800200 */
.L_x_0:
[----:B------:R-:W-:Y:S04]  /*0610*/  BSSY.RECONVERGENT B0, `(.L_x_2) ;  /* 0x0000043000007945 */ /* 0x000fe80003800200 */
[----:B------:R-:W-:Y:S05]  /*0620*/  @!P2 BRA `(.L_x_3) ;  /* 0x000000040004a947 */ /* 0x000fea0003800000 */
[----:B------:R-:W-:-:S13]  /*0630*/  FSETP.NAN.AND P0, PT, |R2|, |R2|, PT ;  /* 0x400000020200720b */ /* 0x000fda0003f08200 */
[----:B------:R-:W-:Y:S01]  /*0640*/  @P0 FADD R4, R2, 2 ;  /* 0x4000000002040421 */ /* 0x000fe20000000000 */
[----:B------:R-:W-:Y:S06]  /*0650*/  @P0 BRA `(.L_x_3) ;  /* 0x0000000000f80947 */ /* 0x000fec0003800000 */
[C---:B------:R-:W-:Y:S01]  /*0660*/  FMUL R9, |R2|.reuse, 16777216 ;  /* 0x4b80000002097820 */ /* 0x040fe20000400200 */
[----:B------:R-:W-:-:S04]  /*0670*/  FSETP.GEU.AND P0, PT, |R2|, 1.175494350822287508e-38, PT ;  /* 0x008000000200780b */ /* 0x000fc80003f0e200 */
[----:B------:R-:W-:-:S04]  /*0680*/  FSEL R9, R9, |R2|, !P0 ;  /* 0x4000000209097208 */ /* 0x000fc80004000000 */
[----:B------:R-:W-:-:S04]  /*0690*/  IADD3 R4, PT, PT, R9, -0x3f3504f3, RZ ;  /* 0xc0cafb0d09047810 */ /* 0x000fc80007ffe0ff */
[----:B------:R-:W-:-:S04]  /*06a0*/  LOP3.LUT R4, R4, 0xff800000, RZ, 0xc0, !PT ;  /* 0xff80000004047812 */ /* 0x000fc800078ec0ff */
[-C--:B------:R-:W-:Y:S02]  /*06b0*/  IADD3 R9, PT, PT, R9, -R4.reuse, RZ ;  /* 0x8000000409097210 */ /* 0x080fe40007ffe0ff */
[----:B------:R-:W-:-:S03]  /*06c0*/  I2FP.F32.S32 R6, R4 ;  /* 0x0000000400067245 */ /* 0x000fc60000201400 */
[C---:B------:R-:W-:Y:S01]  /*06d0*/  FADD R8, R9.reuse, 1 ;  /* 0x3f80000009087421 */ /* 0x040fe20000000000 */
[----:B------:R-:W-:Y:S01]  /*06e0*/  FADD R11, R9, -1 ;  /* 0xbf800000090b7421 */ /* 0x000fe20000000000 */
[----:B------:R-:W-:Y:S02]  /*06f0*/  FSEL R9, RZ, -24, P0 ;  /* 0xc1c00000ff097808 */ /* 0x000fe40000000000 */
[----:B------:R-:W-:Y:S01]  /*0700*/  FSETP.NEU.AND P0, PT, |R2|, +INF , PT ;  /* 0x7f8000000200780b */ /* 0x000fe20003f0d200 */
[----:B------:R-:W-:Y:S01]  /*0710*/  FADD R15, R11, R11 ;  /* 0x0000000b0b0f7221 */ /* 0x000fe20000000000 */
[----:B------:R-:W0:Y:S01]  /*0720*/  MUFU.RCP R8, R8 ;  /* 0x0000000800087308 */ /* 0x000e220000001000 */
[----:B------:R-:W-:Y:S01]  /*0730*/  FFMA R9, R6, 1.1920928955078125e-07, R9 ;  /* 0x3400000006097823 */ /* 0x000fe20000000009 */
[----:B------:R-:W-:Y:S01]  /*0740*/  FSETP.NEU.AND P0, PT, R2, RZ, P0 ;  /* 0x000000ff0200720b */ /* 0x000fe2000070d000 */
[----:B0-----:R-:W-:Y:S01]  /*0750*/  FMUL R4, R8, R15 ;  /* 0x0000000f08047220 */ /* 0x001fe20000400000 */
[----:B------:R-:W-:-:S03]  /*0760*/  HFMA2 R15, -RZ, RZ, 0.771484375, 0.21533203125 ;  /* 0x3a2c32e4ff0f7431 */ /* 0x000fc600000001ff */
[----:B------:R-:W-:Y:S01]  /*0770*/  FADD R14, R11, -R4 ;  /* 0x800000040b0e7221 */ /* 0x000fe20000000000 */
[CC--:B------:R-:W-:Y:S01]  /*0780*/  FMUL R10, R4.reuse, R4.reuse ;  /* 0x00000004040a7220 */ /* 0x0c0fe20000400000 */
[----:B------:R-:W-:Y:S02]  /*0790*/  FFMA R6, R4, 1.4426950216293334961, R9 ;  /* 0x3fb8aa3b04067823 */ /* 0x000fe40000000009 */
[----:B------:R-:W-:Y:S02]  /*07a0*/  FADD R14, R14, R14 ;  /* 0x0000000e0e0e7221 */ /* 0x000fe40000000000 */
[----:B------:R-:W-:Y:S01]  /*07b0*/  FADD R9, R9, -R6 ;  /* 0x8000000609097221 */ /* 0x000fe20000000000 */
[----:B------:R-:W-:Y:S01]  /*07c0*/  FFMA R15, R10, R15, 0.0032181653659790754318 ;  /* 0x3b52e7db0a0f7423 */ /* 0x000fe2000000000f */
[----:B------:R-:W-:Y:S02]  /*07d0*/  FFMA R11, R11, -R4, R14 ;  /* 0x800000040b0b7223 */ /* 0x000fe4000000000e */
[----:B------:R-:W-:Y:S01]  /*07e0*/  FFMA R14, R4, 1.4426950216293334961, R9 ;  /* 0x3fb8aa3b040e7823 */ /* 0x000fe20000000009 */
[----:B------:R-:W-:Y:S01]  /*07f0*/  FFMA R15, R10, R15, 0.018033718690276145935 ;  /* 0x3c93bb730a0f7423 */ /* 0x000fe2000000000f */
[----:B------:R-:W-:-:S03]  /*0800*/  FMUL R11, R8, R11 ;  /* 0x0000000b080b7220 */ /* 0x000fc60000400000 */
[----:B------:R-:W-:Y:S01]  /*0810*/  FFMA R15, R10, R15, 0.12022458761930465698 ;  /* 0x3df6384f0a0f7423 */ /* 0x000fe2000000000f */
[----:B------:R-:W-:-:S03]  /*0820*/  FFMA R9, R11, 1.4426950216293334961, R14 ;  /* 0x3fb8aa3b0b097823 */ /* 0x000fc6000000000e */
[----:B------:R-:W-:Y:S01]  /*0830*/  FMUL R15, R10, R15 ;  /* 0x0000000f0a0f7220 */ /* 0x000fe20000400000 */
[----:B------:R-:W-:-:S03]  /*0840*/  FFMA R10, R4, 1.9251366722983220825e-08, R9 ;  /* 0x32a55e34040a7823 */ /* 0x000fc60000000009 */
[----:B------:R-:W-:-:S04]  /*0850*/  FMUL R8, R15, 3 ;  /* 0x404000000f087820 */ /* 0x000fc80000400000 */
[----:B------:R-:W-:-:S04]  /*0860*/  FFMA R8, R11, R8, R10 ;  /* 0x000000080b087223 */ /* 0x000fc8000000000a */
[----:B------:R-:W-:-:S04]  /*0870*/  FFMA R15, R4, R15, R8 ;  /* 0x0000000f040f7223 */ /* 0x000fc80000000008 */
[----:B------:R-:W-:-:S04]  /*0880*/  FADD R9, R6, R15 ;  /* 0x0000000f06097221 */ /* 0x000fc80000000000 */
[----:B------:R-:W-:Y:S01]  /*0890*/  FMUL R4, R9, 2 ;  /* 0x4000000009047820 */ /* 0x000fe20000400000 */
[----:B------:R-:W-:-:S03]  /*08a0*/  FADD R6, -R6, R9 ;  /* 0x0000000906067221 */ /* 0x000fc60000000100 */
[----:B------:R-:W0:Y:S01]  /*08b0*/  FRND R11, R4 ;  /* 0x00000004000b7307 */ /* 0x000e220000201000 */
[----:B------:R-:W-:Y:S01]  /*08c0*/  FADD R6, R15, -R6 ;  /* 0x800000060f067221 */ /* 0x000fe20000000000 */
[----:B------:R-:W-:Y:S01]  /*08d0*/  FFMA R9, R9, 2, -R4 ;  /* 0x4000000009097823 */ /* 0x000fe20000000804 */
[----:B------:R-:W-:Y:S02]  /*08e0*/  MOV R15, 0x391fcb8e ;  /* 0x391fcb8e000f7802 */ /* 0x000fe40000000f00 */
[----:B------:R-:W-:Y:S01]  /*08f0*/  FSETP.GT.AND P3, PT, |R4|, 152, PT ;  /* 0x431800000400780b */ /* 0x000fe20003f64200 */
[----:B------:R-:W-:Y:S01]  /*0900*/  FFMA R9, R6, 2, R9 ;  /* 0x4000000006097823 */ /* 0x000fe20000000009 */
[----:B0-----:R-:W-:Y:S01]  /*0910*/  FADD R6, R4, -R11 ;  /* 0x8000000b04067221 */ /* 0x001fe20000000000 */
[----:B------:R-:W-:-:S03]  /*0920*/  FSETP.GT.AND P2, PT, R11, RZ, PT ;  /* 0x000000ff0b00720b */ /* 0x000fc60003f44000 */
[----:B------:R-:W-:Y:S01]  /*0930*/  FADD R6, R6, R9 ;  /* 0x0000000906067221 */ /* 0x000fe20000000000 */
[----:B------:R-:W-:Y:S02]  /*0940*/  SEL R8, RZ, 0x83000000, P2 ;  /* 0x83000000ff087807 */ /* 0x000fe40001000000 */
[----:B------:R-:W-:Y:S01]  /*0950*/  FSETP.GEU.AND P2, PT, R4, RZ, PT ;  /* 0x000000ff0400720b */ /* 0x000fe20003f4e000 */
[----:B------:R-:W-:Y:S01]  /*0960*/  FFMA R9, R6, R15, 0.0013391353422775864601 ;  /* 0x3aaf85ed06097423 */ /* 0x000fe2000000000f */
[----:B------:R-:W-:-:S03]  /*0970*/  IADD3 R10, PT, PT, R8, 0x7f000000, RZ ;  /* 0x7f000000080a7810 */ /* 0x000fc60007ffe0ff */
[C---:B------:R-:W-:Y:S02]  /*0980*/  FFMA R15, R6.reuse, R9, 0.0096188392490148544312 ;  /* 0x3c1d9856060f7423 */ /* 0x040fe40000000009 */
[----:B------:R0:W1:Y:S02]  /*0990*/  F2I.NTZ R9, R4 ;  /* 0x0000000400097305 */ /* 0x0000640000203100 */
[----:B------:R-:W-:-:S04]  /*09a0*/  FFMA R15, R6, R15, 0.055503588169813156128 ;  /* 0x3d6357bb060f7423 */ /* 0x000fc8000000000f */
[----:B------:R-:W-:Y:S01]  /*09b0*/  FFMA R15, R6, R15, 0.24022644758224487305 ;  /* 0x3e75fdec060f7423 */ /* 0x000fe2000000000f */
[----:B0-----:R-:W-:-:S03]  /*09c0*/  FSEL R4, RZ, +INF , !P2 ;  /* 0x7f800000ff047808 */ /* 0x001fc60005000000 */
[----:B------:R-:W-:-:S04]  /*09d0*/  FFMA R15, R6, R15, 0.69314718246459960938 ;  /* 0x3f317218060f7423 */ /* 0x000fc8000000000f */
[----:B------:R-:W-:Y:S01]  /*09e0*/  FFMA R15, R6, R15, 1 ;  /* 0x3f800000060f7423 */ /* 0x000fe2000000000f */
[----:B-1----:R-:W-:Y:S01]  /*09f0*/  LEA R9, R9, -R8, 0x17 ;  /* 0x8000000809097211 */ /* 0x002fe200078eb8ff */
[----:B------:R-:W-:Y:S02]  /*0a00*/  @!P0 FADD R6, R2, R2 ;  /* 0x0000000202068221 */ /* 0x000fe40000000000 */
[----:B------:R-:W-:-:S04]  /*0a10*/  FMUL R10, R10, R15 ;  /* 0x0000000f0a0a7220 */ /* 0x000fc80000400000 */
[----:B------:R-:W-:Y:S01]  /*0a20*/  @!P3 FMUL R4, R9, R10 ;  /* 0x0000000a0904b220 */ /* 0x000fe20000400000 */
[----:B------:R-:W-:-:S07]  /*0a30*/  @!P0 LOP3.LUT R4, R6, 0x7fffffff, RZ, 0xc0, !PT ;  /* 0x7fffffff06048812 */ /* 0x000fce00078ec0ff */
.L_x_3:
[----:B------:R-:W-:Y:S05]  /*0a40*/  BSYNC.RECONVERGENT B0 ;  /* 0x0000000000007941 */ /* 0x000fea0003800200 */
.L_x_2:
[----:B------:R-:W-:Y:S01]  /*0a50*/  FADD R4, R4, R5 ;  /* 0x0000000504047221 */ /* 0x000fe20000000000 */
[----:B------:R-:W-:Y:S01]  /*0a60*/  BSSY.RECONVERGENT B0, `(.L_x_4) ;  /* 0x0000044000007945 */ /* 0x000fe20003800200 */
[----:B------:R-:W-:-:S03]  /*0a70*/  HFMA2 R5, -RZ, RZ, 1.875, 0 ;  /* 0x3f800000ff057431 */ /* 0x000fc600000001ff */
[----:B------:R-:W-:Y:S05]  /*0a80*/  @!P1 BRA `(.L_x_5) ;  /* 0x0000000400049947 */ /* 0x000fea0003800000 */
[----:B------:R-:W-:-:S13]  /*0a90*/  FSETP.NAN.AND P0, PT, |R0|, |R0|, PT ;  /* 0x400000000000720b */ /* 0x000fda0003f08200 */
[----:B------:R-:W-:Y:S01]  /*0aa0*/  @P0 FADD R5, R0, 2 ;  /* 0x4000000000050421 */ /* 0x000fe20000000000 */
[----:B------:R-:W-:Y:S06]  /*0ab0*/  @P0 BRA `(.L_x_5) ;  /* 0x0000000000f80947 */ /* 0x000fec0003800000 */
[C---:B------:R-:W-:Y:S01]  /*0ac0*/  FMUL R5, |R0|.reuse, 16777216 ;  /* 0x4b80000000057820 */ /* 0x040fe20000400200 */
[C---:B------:R-:W-:Y:S02]  /*0ad0*/  FSETP.GEU.AND P0, PT, |R0|.reuse, 1.175494350822287508e-38, PT ;  /* 0x008000000000780b */ /* 0x040fe40003f0e200 */
[----:B------:R-:W-:Y:S02]  /*0ae0*/  MOV R18, 0x3a2c32e4 ;  /* 0x3a2c32e400127802 */ /* 0x000fe40000000f00 */
[----:B------:R-:W-:Y:S02]  /*0af0*/  FSEL R5, R5, |R0|, !P0 ;  /* 0x4000000005057208 */ /* 0x000fe40004000000 */
[----:B------:R-:W-:Y:S02]  /*0b00*/  FSEL R9, RZ, -24, P0 ;  /* 0xc1c00000ff097808 */ /* 0x000fe40000000000 */
[----:B------:R-:W-:Y:S02]  /*0b10*/  IADD3 R6, PT, PT, R5, -0x3f3504f3, RZ ;  /* 0xc0cafb0d05067810 */ /* 0x000fe40007ffe0ff */
[----:B------:R-:W-:-:S02]  /*0b20*/  FSETP.NEU.AND P0, PT, |R0|, +INF , PT ;  /* 0x7f8000000000780b */ /* 0x000fc40003f0d200 */
[----:B------:R-:W-:Y:S02]  /*0b30*/  LOP3.LUT R6, R6, 0xff800000, RZ, 0xc0, !PT ;  /* 0xff80000006067812 */ /* 0x000fe400078ec0ff */
[----:B------:R-:W-:Y:S02]  /*0b40*/  FSETP.NEU.AND P0, PT, R0, RZ, P0 ;  /* 0x000000ff0000720b */ /* 0x000fe4000070d000 */
[-C--:B------:R-:W-:Y:S02]  /*0b50*/  IADD3 R5, PT, PT, R5, -R6.reuse, RZ ;  /* 0x8000000605057210 */ /* 0x080fe40007ffe0ff */
[----:B------:R-:W-:-:S03]  /*0b60*/  I2FP.F32.S32 R6, R6 ;  /* 0x0000000600067245 */ /* 0x000fc60000201400 */
[C---:B------:R-:W-:Y:S01]  /*0b70*/  FADD R11, R5.reuse, 1 ;  /* 0x3f800000050b7421 */ /* 0x040fe20000000000 */
[----:B------:R-:W-:-:S04]  /*0b80*/  FADD R10, R5, -1 ;  /* 0xbf800000050a7421 */ /* 0x000fc80000000000 */
        /* <DEDUP_REMOVED lines=20> */
[----:B------:R-:W-:-:S03]  /*0cd0*/  HFMA2 R10, -RZ, RZ, 0.64013671875, -15.109375 ;  /* 0x391fcb8eff0a7431 */ /* 0x000fc600000001ff */
        /* <DEDUP_REMOVED lines=28> */
.L_x_5:
[----:B------:R-:W-:Y:S05]  /*0ea0*/  BSYNC.RECONVERGENT B0 ;  /* 0x0000000000007941 */ /* 0x000fea0003800200 */
.L_x_4:
[----:B------:R-:W-:Y:S01]  /*0eb0*/  FADD R9, R4, R5 ;  /* 0x0000000504097221 */ /* 0x000fe20000000000 */
[----:B------:R-:W-:Y:S01]  /*0ec0*/  BSSY.RECONVERGENT B0, `(.L_x_6) ;  /* 0x0000048000007945 */ /* 0x000fe20003800200 */
[----:B------:R-:W-:-:S03]  /*0ed0*/  MOV R11, 0x3f800000 ;  /* 0x3f800000000b7802 */ /* 0x000fc60000000f00 */
[----:B------:R-:W-:-:S13]  /*0ee0*/  FSETP.NEU.AND P0, PT, R9, 1, PT ;  /* 0x3f8000000900780b */ /* 0x000fda0003f0d000 */
[----:B------:R-:W-:Y:S05]  /*0ef0*/  @!P0 BRA `(.L_x_7) ;  /* 0x0000000400108947 */ /* 0x000fea0003800000 */
[----:B------:R-:W-:-:S13]  /*0f00*/  FSETP.NAN.AND P0, PT, |R9|, |R9|, PT ;  /* 0x400000090900720b */ /* 0x000fda0003f08200 */
[----:B------:R-:W-:Y:S01]  /*0f10*/  @P0 FADD R11, R9, 0.5 ;  /* 0x3f000000090b0421 */ /* 0x000fe20000000000 */
[----:B------:R-:W-:Y:S06]  /*0f20*/  @P0 BRA `(.L_x_7) ;  /* 0x0000000400040947 */ /* 0x000fec0003800000 */
[----:B------:R-:W-:-:S04]  /*0f30*/  FSETP.NEU.AND P0, PT, |R9|, +INF , PT ;  /* 0x7f8000000900780b */ /* 0x000fc80003f0d200 */
[----:B------:R-:W-:-:S13]  /*0f40*/  FSETP.NEU.AND P0, PT, R9, RZ, P0 ;  /* 0x000000ff0900720b */ /* 0x000fda000070d000 */
[----:B------:R-:W-:-:S05]  /*0f50*/  @!P0 FADD R11, R9, R9 ;  /* 0x00000009090b8221 */ /* 0x000fca0000000000 */
[----:B------:R-:W-:Y:S01]  /*0f60*/  @!P0 LOP3.LUT R11, R11, 0x7fffffff, RZ, 0xc0, !PT ;  /* 0x7fffffff0b0b8812 */ /* 0x000fe200078ec0ff */
[----:B------:R-:W-:Y:S06]  /*0f70*/  @!P0 BRA `(.L_x_7) ;  /* 0x0000000000f08947 */ /* 0x000fec0003800000 */
[C---:B------:R-:W-:Y:S01]  /*0f80*/  FMUL R6, |R9|.reuse, 16777216 ;  /* 0x4b80000009067820 */ /* 0x040fe20000400200 */
[----:B------:R-:W-:Y:S01]  /*0f90*/  FSETP.GEU.AND P0, PT, |R9|, 1.175494350822287508e-38, PT ;  /* 0x008000000900780b */ /* 0x000fe20003f0e200 */
[----:B------:R-:W-:Y:S01]  /*0fa0*/  HFMA2 R17, -RZ, RZ, 0.771484375, 0.21533203125 ;  /* 0x3a2c32e4ff117431 */ /* 0x000fe200000001ff */
[----:B------:R-:W-:Y:S02]  /*0fb0*/  FSETP.GEU.AND P2, PT, R4, -R5, PT ;  /* 0x800000050400720b */ /* 0x000fe40003f4e000 */
[----:B------:R-:W-:-:S04]  /*0fc0*/  FSEL R6, R6, |R9|, !P0 ;  /* 0x4000000906067208 */ /* 0x000fc80004000000 */
[----:B------:R-:W-:-:S04]  /*0fd0*/  IADD3 R8, PT, PT, R6, -0x3f3504f3, RZ ;  /* 0xc0cafb0d06087810 */ /* 0x000fc80007ffe0ff */
[----:B------:R-:W-:Y:S02]  /*0fe0*/  LOP3.LUT R9, R8, 0xff800000, RZ, 0xc0, !PT ;  /* 0xff80000008097812 */ /* 0x000fe400078ec0ff */
[----:B------:R-:W-:Y:S02]  /*0ff0*/  FSEL R8, RZ, -24, P0 ;  /* 0xc1c00000ff087808 */ /* 0x000fe40000000000 */
[-C--:B------:R-:W-:Y:S02]  /*1000*/  IADD3 R6, PT, PT, R6, -R9.reuse, RZ ;  /* 0x8000000906067210 */ /* 0x080fe40007ffe0ff */
[----:B------:R-:W-:-:S03]  /*1010*/  I2FP.F32.S32 R9, R9 ;  /* 0x0000000900097245 */ /* 0x000fc60000201400 */
[C---:B------:R-:W-:Y:S01]  /*1020*/  FADD R10, R6.reuse, 1 ;  /* 0x3f800000060a7421 */ /* 0x040fe20000000000 */
[----:B------:R-:W-:Y:S01]  /*1030*/  FADD R11, R6, -1 ;  /* 0xbf800000060b7421 */ /* 0x000fe20000000000 */
[----:B------:R-:W-:-:S03]  /*1040*/  FFMA R9, R9, 1.1920928955078125e-07, R8 ;  /* 0x3400000009097823 */ /* 0x000fc60000000008 */
[----:B------:R-:W-:Y:S01]  /*1050*/  FADD R15, R11, R11 ;  /* 0x0000000b0b0f7221 */ /* 0x000fe20000000000 */
[----:B------:R-:W0:Y:S03]  /*1060*/  MUFU.RCP R10, R10 ;  /* 0x0000000a000a7308 */ /* 0x000e260000001000 */
[----:B0-----:R-:W-:-:S04]  /*1070*/  FMUL R6, R10, R15 ;  /* 0x0000000f0a067220 */ /* 0x001fc80000400000 */
        /* <DEDUP_REMOVED lines=15> */
[----:B------:R-:W-:-:S04]  /*1170*/  FFMA R10, R11, R10, R14 ;  /* 0x0000000a0b0a7223 */ /* 0x000fc8000000000e */
[----:B------:R-:W-:-:S04]  /*1180*/  FFMA R15, R6, R15, R10 ;  /* 0x0000000f060f7223 */ /* 0x000fc8000000000a */
[----:B------:R-:W-:-:S04]  /*1190*/  FADD R9, R8, R15 ;  /* 0x0000000f08097221 */ /* 0x000fc80000000000 */
[----:B------:R-:W-:Y:S01]  /*11a0*/  FMUL R6, R9, 0.5 ;  /* 0x3f00000009067820 */ /* 0x000fe20000400000 */
[----:B------:R-:W-:-:S03]  /*11b0*/  FADD R8, -R8, R9 ;  /* 0x0000000908087221 */ /* 0x000fc60000000100 */
[----:B------:R-:W0:Y:S01]  /*11c0*/  FRND R11, R6 ;  /* 0x00000006000b7307 */ /* 0x000e220000201000 */
[----:B------:R-:W-:Y:S01]  /*11d0*/  FADD R8, R15, -R8 ;  /* 0x800000080f087221 */ /* 0x000fe20000000000 */
[----:B------:R-:W-:Y:S01]  /*11e0*/  FFMA R9, R9, 0.5, -R6 ;  /* 0x3f00000009097823 */ /* 0x000fe20000000806 */
[----:B------:R-:W-:Y:S02]  /*11f0*/  MOV R15, 0x391fcb8e ;  /* 0x391fcb8e000f7802 */ /* 0x000fe40000000f00 */
[----:B------:R-:W-:Y:S01]  /*1200*/  FSETP.GT.AND P1, PT, |R6|, 152, PT ;  /* 0x431800000600780b */ /* 0x000fe20003f24200 */
[----:B------:R-:W-:Y:S02]  /*1210*/  FFMA R9, R8, 0.5, R9 ;  /* 0x3f00000008097823 */ /* 0x000fe40000000009 */
[----:B------:R-:W1:Y:S01]  /*1220*/  F2I.NTZ R10, R6 ;  /* 0x00000006000a7305 */ /* 0x000e620000203100 */
[----:B0-----:R-:W-:Y:S01]  /*1230*/  FADD R8, R6, -R11 ;  /* 0x8000000b06087221 */ /* 0x001fe20000000000 */
[----:B------:R-:W-:-:S03]  /*1240*/  FSETP.GT.AND P0, PT, R11, RZ, PT ;  /* 0x000000ff0b00720b */ /* 0x000fc60003f04000 */
[----:B------:R-:W-:-:S04]  /*1250*/  FADD R8, R8, R9 ;  /* 0x0000000908087221 */ /* 0x000fc80000000000 */
[----:B------:R-:W-:-:S04]  /*1260*/  FFMA R9, R8, R15, 0.0013391353422775864601 ;  /* 0x3aaf85ed08097423 */ /* 0x000fc8000000000f */
[----:B------:R-:W-:-:S04]  /*1270*/  FFMA R9, R8, R9, 0.0096188392490148544312 ;  /* 0x3c1d985608097423 */ /* 0x000fc80000000009 */
[----:B------:R-:W-:-:S04]  /*1280*/  FFMA R9, R8, R9, 0.055503588169813156128 ;  /* 0x3d6357bb08097423 */ /* 0x000fc80000000009 */
[----:B------:R-:W-:Y:S01]  /*1290*/  FFMA R11, R8, R9, 0.24022644758224487305 ;  /* 0x3e75fdec080b7423 */ /* 0x000fe20000000009 */
[----:B------:R-:W-:Y:S02]  /*12a0*/  SEL R9, RZ, 0x83000000, P0 ;  /* 0x83000000ff097807 */ /* 0x000fe40000000000 */
[----:B------:R-:W-:Y:S01]  /*12b0*/  FSETP.GEU.AND P0, PT, R6, RZ, PT ;  /* 0x000000ff0600720b */ /* 0x000fe20003f0e000 */
[----:B------:R-:W-:Y:S01]  /*12c0*/  FFMA R11, R8, R11, 0.69314718246459960938 ;  /* 0x3f317218080b7423 */ /* 0x000fe2000000000b */
[----:B------:R-:W-:Y:S02]  /*12d0*/  IADD3 R4, PT, PT, R9, 0x7f000000, RZ ;  /* 0x7f00000009047810 */ /* 0x000fe40007ffe0ff */
[----:B-1----:R-:W-:Y:S01]  /*12e0*/  LEA R10, R10, -R9, 0x17 ;  /* 0x800000090a0a7211 */ /* 0x002fe200078eb8ff */
[----:B------:R-:W-:Y:S01]  /*12f0*/  FFMA R5, R8, R11, 1 ;  /* 0x3f80000008057423 */ /* 0x000fe2000000000b */
[----:B------:R-:W-:-:S03]  /*1300*/  FSEL R11, RZ, +INF , !P0 ;  /* 0x7f800000ff0b7808 */ /* 0x000fc60004000000 */
[----:B------:R-:W-:-:S04]  /*1310*/  FMUL R5, R4, R5 ;  /* 0x0000000504057220 */ /* 0x000fc80000400000 */
[----:B------:R-:W-:Y:S01]  /*1320*/  @!P1 FMUL R11, R10, R5 ;  /* 0x000000050a0b9220 */ /* 0x000fe20000400000 */
[----:B------:R-:W-:-:S07]  /*1330*/  @!P2 MOV R11, 0x7fffffff ;  /* 0x7fffffff000ba802 */ /* 0x000fce0000000f00 */
.L_x_7:
[----:B------:R-:W-:Y:S05]  /*1340*/  BSYNC.RECONVERGENT B0 ;  /* 0x0000000000007941 */ /* 0x000fea0003800200 */
.L_x_6:
[----:B------:R-:W0:Y:S08]  /*1350*/  LDC.64 R24, c[0x0][0x3a0] ;  /* 0x0000e800ff187b82 */ /* 0x000e300000000a00 */
[----:B------:R-:W1:Y:S08]  /*1360*/  LDC.64 R22, c[0x0][0x388] ;  /* 0x0000e200ff167b82 */ /* 0x000e700000000a00 */
[----:B------:R-:W2:Y:S01]  /*1370*/  LDC.64 R14, c[0x0][0x3c0] ;  /* 0x0000f000ff0e7b82 */ /* 0x000ea20000000a00 */
[----:B0-----:R-:W3:Y:S04]  /*1380*/  LDG.E R6, desc[UR4][R24.64] ;  /* 0x0000000418067981 */ /* 0x001ee8000c1e1900 */
[----:B------:R-:W4:Y:S04]  /*1390*/  LDG.E R4, desc[UR4][R24.64+0x4] ;  /* 0x0000040418047981 */ /* 0x000f28000c1e1900 */
[----:B------:R-:W4:Y:S01]  /*13a0*/  LDG.E R5, desc[UR4][R24.64+0x8] ;  /* 0x0000080418057981 */ /* 0x000f22000c1e1900 */
[----:B-1----:R-:W-:-:S05]  /*13b0*/  IMAD.WIDE R22, R7, 0x4, R22 ;  /* 0x0000000407167825 */ /* 0x002fca00078e0216 */
[----:B------:R-:W4:Y:S04]  /*13c0*/  LDG.E R8, desc[UR4][R22.64] ;  /* 0x0000000416087981 */ /* 0x000f28000c1e1900 */
[----:B--2---:R-:W2:Y:S01]  /*13d0*/  LDG.E R21, desc[UR4][R14.64] ;  /* 0x000000040e157981 */ /* 0x004ea2000c1e1900 */
[----:B------:R-:W-:-:S05]  /*13e0*/  IMAD.WIDE R18, R16, 0x4, R22 ;  /* 0x0000000410127825 */ /* 0x000fca00078e0216 */
[----:B------:R0:W5:Y:S01]  /*13f0*/  LDG.E R9, desc[UR4][R18.64] ;  /* 0x0000000412097981 */ /* 0x000162000c1e1900 */
[----:B------:R-:W-:-:S05]  /*1400*/  IMAD.WIDE R16, R16, 0x4, R18 ;  /* 0x0000000410107825 */ /* 0x000fca00078e0212 */
[----:B------:R0:W5:Y:S01]  /*1410*/  LDG.E R10, desc[UR4][R16.64] ;  /* 0x00000004100a7981 */ /* 0x000162000c1e1900 */
[----:B------:R-:W-:Y:S01]  /*1420*/  BSSY.RECONVERGENT B0, `(.L_x_8) ;  /* 0x0000015000007945 */ /* 0x000fe20003800200 */
[----:B------:R-:W-:Y:S02]  /*1430*/  PLOP3.LUT P2, PT, PT, PT, PT, 0x8, 0x80 ;  /* 0x000000000080781c */ /* 0x000fe40003f4e170 */
[----:B---3--:R0:W-:Y:S04]  /*1440*/  STL [R1+0x24], R6 ;  /* 0x0000240601007387 */ /* 0x0081e80000100800 */
[----:B----4-:R0:W-:Y:S01]  /*1450*/  STL.64 [R1+0x28], R4 ;  /* 0x0000280401007387 */ /* 0x0101e20000100a00 */
[----:B--2---:R-:W-:-:S13]  /*1460*/  ISETP.GE.AND P0, PT, R8, R21, PT ;  /* 0x000000150800720c */ /* 0x004fda0003f06270 */
[----:B0-----:R-:W-:Y:S05]  /*1470*/  @!P0 BRA `(.L_x_9) ;  /* 0x00000000003c8947 */ /* 0x001fea0003800000 */
[----:B------:R-:W0:Y:S02]  /*1480*/  LDC.64 R4, c[0x0][0x3c8] ;  /* 0x0000f200ff047b82 */ /* 0x000e240000000a00 */
[----:B0-----:R-:W2:Y:S02]  /*1490*/  LDG.E R17, desc[UR4][R4.64] ;  /* 0x0000000404117981 */ /* 0x001ea4000c1e1900 */
[----:B--2---:R-:W-:-:S13]  /*14a0*/  ISETP.GT.AND P0, PT, R8, R17, PT ;  /* 0x000000110800720c */ /* 0x004fda0003f04270 */
[----:B------:R-:W-:Y:S05]  /*14b0*/  @P0 BRA `(.L_x_9) ;  /* 0x00000000002c0947 */ /* 0x000fea0003800000 */
[----:B------:R-:W2:Y:S02]  /*14c0*/  LDG.E R6, desc[UR4][R14.64+0x4] ;  /* 0x000004040e067981 */ /* 0x000ea4000c1e1900 */
[----:B--2--5:R-:W-:-:S13]  /*14d0*/  ISETP.GE.AND P0, PT, R9, R6, PT ;  /* 0x000000060900720c */ /* 0x024fda0003f06270 */
[----:B------:R-:W-:Y:S05]  /*14e0*/  @!P0 BRA `(.L_x_9) ;  /* 0x0000000000208947 */ /* 0x000fea0003800000 */
[----:B------:R-:W2:Y:S02]  /*14f0*/  LDG.E R6, desc[UR4][R4.64+0x4] ;  /* 0x0000040404067981 */ /* 0x000ea4000c1e1900 */
[----:B--2---:R-:W-:-:S13]  /*1500*/  ISETP.GT.AND P0, PT, R9, R6, PT ;  /* 0x000000060900720c */ /* 0x004fda0003f04270 */
[----:B------:R-:W-:Y:S05]  /*1510*/  @P0 BRA `(.L_x_9) ;  /* 0x0000000000140947 */ /* 0x000fea0003800000 */
[----:B------:R-:W2:Y:S02]  /*1520*/  LDG.E R15, desc[UR4][R14.64+0x8] ;  /* 0x000008040e0f7981 */ /* 0x000ea4000c1e1900 */
[----:B--2---:R-:W-:-:S13]  /*1530*/  ISETP.GE.AND P0, PT, R10, R15, PT ;  /* 0x0000000f0a00720c */ /* 0x004fda0003f06270 */
[----:B------:R-:W-:Y:S05]  /*1540*/  @!P0 BRA `(.L_x_9) ;  /* 0x0000000000088947 */ /* 0x000fea0003800000 */
[----:B------:R-:W2:Y:S02]  /*1550*/  LDG.E R5, desc[UR4][R4.64+0x8] ;  /* 0x0000080404057981 */ /* 0x000ea4000c1e1900 */
[----:B--2---:R-:W-:-:S13]  /*1560*/  ISETP.LE.AND P2, PT, R10, R5, PT ;  /* 0x000000050a00720c */ /* 0x004fda0003f43270 */
.L_x_9:
[----:B------:R-:W-:Y:S05]  /*1570*/  BSYNC.RECONVERGENT B0 ;  /* 0x0000000000007941 */ /* 0x000fea0003800200 */
.L_x_8:
[----:B------:R-:W0:Y:S01]  /*1580*/  LDCU UR6, c[0x0][0x3d0] ;  /* 0x00007a00ff0677ac */ /* 0x000e220008000800 */
[----:B------:R-:W-:Y:S01]  /*1590*/  HFMA2 R6, -RZ, RZ, 0, 5.9604644775390625e-08 ;  /* 0x00000001ff067431 */ /* 0x000fe200000001ff */
[----:B0-----:R-:W-:-:S13]  /*15a0*/  FSETP.GEU.AND P0, PT, |R11|, UR6, PT ;  /* 0x000000060b007c0b */ /* 0x001fda000bf0e200 */
[----:B------:R-:W0:Y:S02]  /*15b0*/  @!P0 LDC.64 R4, c[0x4][RZ] ;  /* 0x01000000ff048b82 */ /* 0x000e240000000a00 */
[----:B0-----:R0:W-:Y:S01]  /*15c0*/  @!P0 STG.E.U8 desc[UR4][R4.64], R6 ;  /* 0x0000000604008986 */ /* 0x0011e2000c101104 */
[----:B------:R-:W-:Y:S05]  /*15d0*/  @!P0 EXIT ;  /* 0x000000000000894d */ /* 0x000fea0003800000 */
[----:B0-----:R-:W0:Y:S01]  /*15e0*/  MUFU.RCP R4, R11 ;  /* 0x0000000b00047308 */ /* 0x001e220000001000 */
[----:B------:R-:W-:Y:S07]  /*15f0*/  BSSY.RECONVERGENT B0, `(.L_x_10) ;  /* 0x000000d000007945 */ /* 0x000fee0003800200 */
[----:B------:R-:W1:Y:S01]  /*1600*/  FCHK P0, R3, R11 ;  /* 0x0000000b03007302 */ /* 0x000e620000000000 */
[----:B0-----:R-:W-:-:S04]  /*1610*/  FFMA R5, R4, -R11, 1 ;  /* 0x3f80000004057423 */ /* 0x001fc8000000080b */
[----:B------:R-:W-:-:S04]  /*1620*/  FFMA R4, R4, R5, R4 ;  /* 0x0000000504047223 */ /* 0x000fc80000000004 */
[----:B------:R-:W-:-:S04]  /*1630*/  FFMA R6, R3, R4, RZ ;  /* 0x0000000403067223 */ /* 0x000fc800000000ff */
[----:B------:R-:W-:-:S04]  /*1640*/  FFMA R15, R6, -R11, R3 ;  /* 0x8000000b060f7223 */ /* 0x000fc80000000003 */
[----:B------:R-:W-:Y:S01]  /*1650*/  FFMA R15, R4, R15, R6 ;  /* 0x0000000f040f7223 */ /* 0x000fe20000000006 */
[----:B-1----:R-:W-:Y:S06]  /*1660*/  @!P0 BRA `(.L_x_11) ;  /* 0x0000000000148947 */ /* 0x002fec0003800000 */
[----:B------:R-:W-:Y:S02]  /*1670*/  MOV R4, R3 ;  /* 0x0000000300047202 */ /* 0x000fe40000000f00 */
[----:B------:R-:W-:Y:S02]  /*1680*/  MOV R3, R11 ;  /* 0x0000000b00037202 */ /* 0x000fe40000000f00 */
[----:B------:R-:W-:-:S07]  /*1690*/  MOV R6, 0x16b0 ;  /* 0x000016b000067802 */ /* 0x000fce0000000f00 */
[----:B-----5:R-:W-:Y:S05]  /*16a0*/  CALL.REL.NOINC `($__internal_0_$__cuda_sm3x_div_rn_noftz_f32_slowpath) ;  /* 0x00000010004c7944 */ /* 0x020fea0003c00000 */
[----:B------:R-:W-:-:S07]  /*16b0*/  MOV R15, R14 ;  /* 0x0000000e000f7202 */ /* 0x000fce0000000f00 */
.L_x_11:
[----:B------:R-:W-:Y:S05]  /*16c0*/  BSYNC.RECONVERGENT B0 ;  /* 0x0000000000007941 */ /* 0x000fea0003800200 */
.L_x_10:
[----:B------:R-:W0:Y:S02]  /*16d0*/  LDC.64 R16, c[0x0][0x3a8] ;  /* 0x0000ea00ff107b82 */ /* 0x000e240000000a00 */
[----:B0-----:R0:W5:Y:S01]  /*16e0*/  LDG.E R5, desc[UR4][R16.64] ;  /* 0x0000000410057981 */ /* 0x001162000c1e1900 */
[----:B------:R-:W-:Y:S01]  /*16f0*/  FSETP.GT.AND P0, PT, R15, RZ, PT ;  /* 0x000000ff0f00720b */ /* 0x000fe20003f04000 */
[----:B------:R-:W-:-:S12]  /*1700*/  BSSY.RECONVERGENT B0, `(.L_x_12) ;  /* 0x000000a000007945 */ /* 0x000fd80003800200 */
[----:B------:R-:W-:Y:S02]  /*1710*/  @P0 MOV R4, 0x1 ;  /* 0x0000000100040802 */ /* 0x000fe40000000f00 */
[----:B------:R-:W-:-:S03]  /*1720*/  @P0 MOV R3, 0x3f800000 ;  /* 0x3f80000000030802 */ /* 0x000fc60000000f00 */
[----:B------:R0:W-:Y:S01]  /*1730*/  @P0 STL [R1], R4 ;  /* 0x0000000401000387 */ /* 0x0001e20000100800 */
[----:B------:R-:W-:Y:S05]  /*1740*/  @P0 BRA `(.L_x_13) ;  /* 0x0000000000140947 */ /* 0x000fea0003800000 */
[----:B------:R-:W-:Y:S01]  /*1750*/  FSETP.GEU.AND P0, PT, R15, RZ, PT ;  /* 0x000000ff0f00720b */ /* 0x000fe20003f0e000 */
[----:B------:R-:W-:-:S12]  /*1760*/  HFMA2 R3, -RZ, RZ, 0, 0 ;  /* 0x00000000ff037431 */ /* 0x000fd800000001ff */
[----:B0-----:R-:W-:Y:S02]  /*1770*/  @!P0 MOV R4, 0xffffffff ;  /* 0xffffffff00048802 */ /* 0x001fe40000000f00 */
[----:B------:R-:W-:-:S03]  /*1780*/  @!P0 MOV R3, 0xbf800000 ;  /* 0xbf80000000038802 */ /* 0x000fc60000000f00 */
[----:B------:R1:W-:Y:S04]  /*1790*/  @!P0 STL [R1], R4 ;  /* 0x0000000401008387 */ /* 0x0003e80000100800 */
.L_x_13:
[----:B------:R-:W-:Y:S05]  /*17a0*/  BSYNC.RECONVERGENT B0 ;  /* 0x0000000000007941 */ /* 0x000fea0003800200 */
.L_x_12:
[----:B------:R-:W2:Y:S01]  /*17b0*/  LDCU UR6, c[0x0][0x3d0] ;  /* 0x00007a00ff0677ac */ /* 0x000ea20008000800 */
[----:B01---5:R-:W-:Y:S01]  /*17c0*/  F2F.F64.F32 R4, R5 ;  /* 0x0000000500047310 */ /* 0x023fe20000201800 */
[----:B------:R-:W-:Y:S07]  /*17d0*/  BSSY.RECONVERGENT B0, `(.L_x_14) ;  /* 0x0000013000007945 */ /* 0x000fee0003800200 */
[----:B------:R-:W0:Y:S01]  /*17e0*/  MUFU.RCP R14, R15 ;  /* 0x0000000f000e7308 */ /* 0x000e220000001000 */
[----:B--2---:R-:W-:-:S07]  /*17f0*/  FMUL R6, R3, UR6 ;  /* 0x0000000603067c20 */ /* 0x004fce0008400000 */
[----:B------:R-:W1:Y:S01]  /*1800*/  F2F.F64.F32 R16, R6 ;  /* 0x0000000600107310 */ /* 0x000e620000201800 */
[----:B0-----:R-:W-:Y:S01]  /*1810*/  FFMA R19, R14, -R15, 1 ;  /* 0x3f8000000e137423 */ /* 0x001fe2000000080f */
[----:B-1----:R-:W-:-:S03]  /*1820*/  DFMA R16, R16, 0.5, R4 ;  /* 0x3fe000001010782b */ /* 0x002fc60000000004 */
[----:B------:R-:W-:-:S03]  /*1830*/  FFMA R4, R14, R19, R14 ;  /* 0x000000130e047223 */ /* 0x000fc6000000000e */
[----:B------:R-:W0:Y:S02]  /*1840*/  F2F.F32.F64 R3, R16 ;  /* 0x0000001000037310 */ /* 0x000e240000301000 */
[----:B0-----:R-:W-:-:S06]  /*1850*/  FADD R3, -R20, R3 ;  /* 0x0000000314037221 */ /* 0x001fcc0000000100 */
[----:B------:R-:W0:Y:S01]  /*1860*/  FCHK P0, R3, R15 ;  /* 0x0000000f03007302 */ /* 0x000e220000000000 */
[----:B------:R-:W-:-:S04]  /*1870*/  FFMA R14, R3, R4, RZ ;  /* 0x00000004030e7223 */ /* 0x000fc800000000ff */
[----:B------:R-:W-:-:S04]  /*1880*/  FFMA R5, R14, -R15, R3 ;  /* 0x8000000f0e057223 */ /* 0x000fc80000000003 */
[----:B------:R-:W-:Y:S01]  /*1890*/  FFMA R4, R4, R5, R14 ;  /* 0x0000000504047223 */ /* 0x000fe2000000000e */
[----:B0-----:R-:W-:Y:S06]  /*18a0*/  @!P0 BRA `(.L_x_15) ;  /* 0x0000000000148947 */ /* 0x001fec0003800000 */
[----:B------:R-:W-:Y:S02]  /*18b0*/  MOV R4, R3 ;  /* 0x0000000300047202 */ /* 0x000fe40000000f00 */
[----:B------:R-:W-:Y:S02]  /*18c0*/  MOV R3, R15 ;  /* 0x0000000f00037202 */ /* 0x000fe40000000f00 */
[----:B------:R-:W-:-:S07]  /*18d0*/  MOV R6, 0x18f0 ;  /* 0x000018f000067802 */ /* 0x000fce0000000f00 */
[----:B------:R-:W-:Y:S05]  /*18e0*/  CALL.REL.NOINC `($__internal_0_$__cuda_sm3x_div_rn_noftz_f32_slowpath) ;  /* 0x0000000c00bc7944 */ /* 0x000fea0003c00000 */
[----:B------:R-:W-:-:S07]  /*18f0*/  MOV R4, R14 ;  /* 0x0000000e00047202 */ /* 0x000fce0000000f00 */
.L_x_15:
[----:B------:R-:W-:Y:S05]  /*1900*/  BSYNC.RECONVERGENT B0 ;  /* 0x0000000000007941 */ /* 0x000fea0003800200 */
.L_x_14:
[----:B------:R-:W0:Y:S01]  /*1910*/  LDCU UR6, c[0x0][0x3d0] ;  /* 0x00007a00ff0677ac */ /* 0x000e220008000800 */
[----:B------:R-:W1:Y:S01]  /*1920*/  MUFU.RCP R6, |R15| ;  /* 0x4000000f00067308 */ /* 0x000e620000001000 */
[----:B------:R2:W-:Y:S01]  /*1930*/  STL [R1+0xc], R4 ;  /* 0x00000c0401007387 */ /* 0x0005e20000100800 */
[----:B------:R-:W-:Y:S01]  /*1940*/  BSSY.RECONVERGENT B0, `(.L_x_16) ;  /* 0x000000f000007945 */ /* 0x000fe20003800200 */
[----:B0-----:R-:W-:Y:S01]  /*1950*/  MOV R14, UR6 ;  /* 0x00000006000e7c02 */ /* 0x001fe20008000f00 */
[----:B-1----:R-:W-:-:S04]  /*1960*/  FFMA R3, R6, -|R15|, 1 ;  /* 0x3f80000006037423 */ /* 0x002fc80000000c0f */
[----:B------:R-:W0:Y:S01]  /*1970*/  FCHK P0, R14, |R15| ;  /* 0x4000000f0e007302 */ /* 0x000e220000000000 */
[----:B------:R-:W-:-:S04]  /*1980*/  FFMA R3, R6, R3, R6 ;  /* 0x0000000306037223 */ /* 0x000fc80000000006 */
[----:B------:R-:W-:-:S04]  /*1990*/  FFMA R6, R3, UR6, RZ ;  /* 0x0000000603067c23 */ /* 0x000fc800080000ff */
[----:B------:R-:W-:-:S04]  /*19a0*/  FFMA R5, R6, -|R15|, UR6 ;  /* 0x0000000606057e23 */ /* 0x000fc80008000c0f */
[----:B------:R-:W-:Y:S01]  /*19b0*/  FFMA R6, R3, R5, R6 ;  /* 0x0000000503067223 */ /* 0x000fe20000000006 */
[----:B0-2---:R-:W-:Y:S06]  /*19c0*/  @!P0 BRA `(.L_x_17) ;  /* 0x0000000000188947 */ /* 0x005fec0003800000 */
[----:B------:R-:W0:Y:S01]  /*19d0*/  LDCU UR6, c[0x0][0x3d0] ;  /* 0x00007a00ff0677ac */ /* 0x000e220008000800 */
[----:B------:R-:W-:Y:S01]  /*19e0*/  FADD R3, |R15|, -RZ ;  /* 0x800000ff0f037221 */ /* 0x000fe20000000200 */
[----:B------:R-:W-:Y:S02]  /*19f0*/  MOV R6, 0x1a20 ;  /* 0x00001a2000067802 */ /* 0x000fe40000000f00 */
[----:B0-----:R-:W-:-:S07]  /*1a00*/  MOV R4, UR6 ;  /* 0x0000000600047c02 */ /* 0x001fce0008000f00 */
[----:B------:R-:W-:Y:S05]  /*1a10*/  CALL.REL.NOINC `($__internal_0_$__cuda_sm3x_div_rn_noftz_f32_slowpath) ;  /* 0x0000000c00707944 */ /* 0x000fea0003c00000 */
[----:B------:R-:W-:-:S07]  /*1a20*/  MOV R6, R14 ;  /* 0x0000000e00067202 */ /* 0x000fce0000000f00 */
.L_x_17:
[----:B------:R-:W-:Y:S05]  /*1a30*/  BSYNC.RECONVERGENT B0 ;  /* 0x0000000000007941 */ /* 0x000fea0003800200 */
.L_x_16:
[----:B------:R-:W0:Y:S01]  /*1a40*/  MUFU.RCP R14, R11 ;  /* 0x0000000b000e7308 */ /* 0x000e220000001000 */
[----:B------:R1:W-:Y:S01]  /*1a50*/  STL [R1+0x18], R6 ;  /* 0x0000180601007387 */ /* 0x0003e20000100800 */
[----:B------:R-:W-:Y:S06]  /*1a60*/  BSSY.RECONVERGENT B0, `(.L_x_18) ;  /* 0x000000d000007945 */ /* 0x000fec0003800200 */
[----:B------:R-:W2:Y:S01]  /*1a70*/  FCHK P0, R2, R11 ;  /* 0x0000000b02007302 */ /* 0x000ea20000000000 */
[----:B0-----:R-:W-:-:S04]  /*1a80*/  FFMA R3, R14, -R11, 1 ;  /* 0x3f8000000e037423 */ /* 0x001fc8000000080b */
[----:B------:R-:W-:-:S04]  /*1a90*/  FFMA R14, R14, R3, R14 ;  /* 0x000000030e0e7223 */ /* 0x000fc8000000000e */
[----:B------:R-:W-:-:S04]  /*1aa0*/  FFMA R3, R2, R14, RZ ;  /* 0x0000000e02037223 */ /* 0x000fc800000000ff */
[----:B------:R-:W-:-:S04]  /*1ab0*/  FFMA R4, R3, -R11, R2 ;  /* 0x8000000b03047223 */ /* 0x000fc80000000002 */
[----:B------:R-:W-:Y:S01]  /*1ac0*/  FFMA R3, R14, R4, R3 ;  /* 0x000000040e037223 */ /* 0x000fe20000000003 */
[----:B-12---:R-:W-:Y:S06]  /*1ad0*/  @!P0 BRA `(.L_x_19) ;  /* 0x0000000000148947 */ /* 0x006fec0003800000 */
[----:B------:R-:W-:Y:S02]  /*1ae0*/  MOV R4, R2 ;  /* 0x0000000200047202 */ /* 0x000fe40000000f00 */
[----:B------:R-:W-:Y:S02]  /*1af0*/  MOV R3, R11 ;  /* 0x0000000b00037202 */ /* 0x000fe40000000f00 */
[----:B------:R-:W-:-:S07]  /*1b00*/  MOV R6, 0x1b20 ;  /* 0x00001b2000067802 */ /* 0x000fce0000000f00 */
[----:B------:R-:W-:Y:S05]  /*1b10*/  CALL.REL.NOINC `($__internal_0_$__cuda_sm3x_div_rn_noftz_f32_slowpath) ;  /* 0x0000000c00307944 */ /* 0x000fea0003c00000 */
[----:B------:R-:W-:-:S07]  /*1b20*/  MOV R3, R14 ;  /* 0x0000000e00037202 */ /* 0x000fce0000000f00 */
.L_x_19:
[----:B------:R-:W-:Y:S05]  /*1b30*/  BSYNC.RECONVERGENT B0 ;  /* 0x0000000000007941 */ /* 0x000fea0003800200 */
.L_x_18:
[----:B------:R-:W-:Y:S01]  /*1b40*/  FSETP.GT.AND P0, PT, R3, RZ, PT ;  /* 0x000000ff0300720b */ /* 0x000fe20003f04000 */
[----:B------:R-:W-:-:S12]  /*1b50*/  BSSY.RECONVERGENT B0, `(.L_x_20) ;  /* 0x000000c000007945 */ /* 0x000fd80003800200 */
[----:B------:R-:W-:Y:S05]  /*1b60*/  @P0 BRA `(.L_x_21) ;  /* 0x00000000001c0947 */ /* 0x000fea0003800000 */
[----:B------:R-:W-:Y:S01]  /*1b70*/  FSETP.GEU.AND P0, PT, R3, RZ, PT ;  /* 0x000000ff0300720b */ /* 0x000fe20003f0e000 */
[----:B------:R-:W-:-:S12]  /*1b80*/  HFMA2 R2, -RZ, RZ, 0, 0 ;  /* 0x00000000ff027431 */ /* 0x000fd800000001ff */
[----:B------:R-:W-:Y:S05]  /*1b90*/  @P0 BRA `(.L_x_22) ;  /* 0x00000000001c0947 */ /* 0x000fea0003800000 */
[----:B------:R-:W-:Y:S02]  /*1ba0*/  MOV R4, 0xffffffff ;  /* 0xffffffff00047802 */ /* 0x000fe40000000f00 */
[----:B------:R-:W-:-:S03]  /*1bb0*/  MOV R2, 0xbf800000 ;  /* 0xbf80000000027802 */ /* 0x000fc60000000f00 */
[----:B------:R0:W-:Y:S01]  /*1bc0*/  STL [R1+0x4], R4 ;  /* 0x0000040401007387 */ /* 0x0001e20000100800 */
[----:B------:R-:W-:Y:S05]  /*1bd0*/  BRA `(.L_x_22) ;  /* 0x00000000000c7947 */ /* 0x000fea0003800000 */
.L_x_21:
[----:B------:R-:W-:Y:S01]  /*1be0*/  MOV R4, 0x1 ;  /* 0x0000000100047802 */ /* 0x000fe20000000f00 */
[----:B------:R-:W-:-:S04]  /*1bf0*/  HFMA2 R2, -RZ, RZ, 1.875, 0 ;  /* 0x3f800000ff027431 */ /* 0x000fc800000001ff */
[----:B------:R1:W-:Y:S03]  /*1c00*/  STL [R1+0x4], R4 ;  /* 0x0000040401007387 */ /* 0x0003e60000100800 */
.L_x_22:
[----:B------:R-:W-:Y:S05]  /*1c10*/  BSYNC.RECONVERGENT B0 ;  /* 0x0000000000007941 */ /* 0x000fea0003800200 */
.L_x_20:
[----:B------:R-:W2:Y:S01]  /*1c20*/  LDC.64 R16, c[0x0][0x3a8] ;  /* 0x0000ea00ff107b82 */ /* 0x000ea20000000a00 */
[----:B------:R-:W3:Y:S01]  /*1c30*/  LDCU UR6, c[0x0][0x3d0] ;  /* 0x00007a00ff0677ac */ /* 0x000ee20008000800 */
[----:B--2---:R-:W0:Y:S01]  /*1c40*/  LDG.E R5, desc[UR4][R16.64+0x4] ;  /* 0x0000040410057981 */ /* 0x004e22000c1e1900 */
[----:B---3--:R-:W-:Y:S01]  /*1c50*/  FMUL R2, R2, UR6 ;  /* 0x0000000602027c20 */ /* 0x008fe20008400000 */
[----:B------:R-:W2:Y:S01]  /*1c60*/  MUFU.RCP R6, R3 ;  /* 0x0000000300067308 */ /* 0x000ea20000001000 */
[----:B------:R-:W-:Y:S07]  /*1c70*/  BSSY.RECONVERGENT B0, `(.L_x_23) ;  /* 0x0000010000007945 */ /* 0x000fee0003800200 */
[----:B------:R-:W-:Y:S01]  /*1c80*/  F2F.F64.F32 R14, R2 ;  /* 0x00000002000e7310 */ /* 0x000fe20000201800 */
[----:B--2---:R-:W-:-:S04]  /*1c90*/  FFMA R19, R6, -R3, 1 ;  /* 0x3f80000006137423 */ /* 0x004fc80000000803 */
[----:B------:R-:W-:-:S03]  /*1ca0*/  FFMA R19, R6, R19, R6 ;  /* 0x0000001306137223 */ /* 0x000fc60000000006 */
[----:B01----:R-:W0:Y:S02]  /*1cb0*/  F2F.F64.F32 R4, R5 ;  /* 0x0000000500047310 */ /* 0x003e240000201800 */
[----:B0-----:R-:W-:-:S06]  /*1cc0*/  DFMA R14, R14, 0.5, R4 ;  /* 0x3fe000000e0e782b */ /* 0x001fcc0000000004 */
[----:B------:R-:W0:Y:S02]  /*1cd0*/  F2F.F32.F64 R4, R14 ;  /* 0x0000000e00047310 */ /* 0x000e240000301000 */
[----:B0-----:R-:W-:-:S06]  /*1ce0*/  FADD R4, -R13, R4 ;  /* 0x000000040d047221 */ /* 0x001fcc0000000100 */
[----:B------:R-:W0:Y:S01]  /*1cf0*/  FCHK P0, R4, R3 ;  /* 0x0000000304007302 */ /* 0x000e220000000000 */
[----:B------:R-:W-:-:S04]  /*1d00*/  FFMA R6, R4, R19, RZ ;  /* 0x0000001304067223 */ /* 0x000fc800000000ff */
[----:B------:R-:W-:-:S04]  /*1d10*/  FFMA R13, R6, -R3, R4 ;  /* 0x80000003060d7223 */ /* 0x000fc80000000004 */
[----:B------:R-:W-:Y:S01]  /*1d20*/  FFMA R2, R19, R13, R6 ;  /* 0x0000000d13027223 */ /* 0x000fe20000000006 */
[----:B0-----:R-:W-:Y:S06]  /*1d30*/  @!P0 BRA `(.L_x_24) ;  /* 0x00000000000c8947 */ /* 0x001fec0003800000 */
[----:B------:R-:W-:-:S07]  /*1d40*/  MOV R6, 0x1d60 ;  /* 0x00001d6000067802 */ /* 0x000fce0000000f00 */
[----:B------:R-:W-:Y:S05]  /*1d50*/  CALL.REL.NOINC `($__internal_0_$__cuda_sm3x_div_rn_noftz_f32_slowpath) ;  /* 0x0000000800a07944 */ /* 0x000fea0003c00000 */
[----:B------:R-:W-:-:S07]  /*1d60*/  MOV R2, R14 ;  /* 0x0000000e00027202 */ /* 0x000fce0000000f00 */
.L_x_24:
[----:B------:R-:W-:Y:S05]  /*1d70*/  BSYNC.RECONVERGENT B0 ;  /* 0x0000000000007941 */ /* 0x000fea0003800200 */
.L_x_23:
        /* <DEDUP_REMOVED lines=18> */
.L_x_26:
[----:B------:R-:W-:Y:S05]  /*1ea0*/  BSYNC.RECONVERGENT B0 ;  /* 0x0000000000007941 */ /* 0x000fea0003800200 */
.L_x_25:
        /* <DEDUP_REMOVED lines=15> */
.L_x_28:
[----:B------:R-:W-:Y:S05]  /*1fa0*/  BSYNC.RECONVERGENT B0 ;  /* 0x0000000000007941 */ /* 0x000fea0003800200 */
.L_x_27:
        /* <DEDUP_REMOVED lines=10> */
.L_x_30:
[----:B------:R-:W-:Y:S01]  /*2050*/  MOV R4, 0x1 ;  /* 0x0000000100047802 */ /* 0x000fe20000000f00 */
[----:B------:R-:W-:-:S04]  /*2060*/  HFMA2 R0, -RZ, RZ, 1.875, 0 ;  /* 0x3f800000ff007431 */ /* 0x000fc800000001ff */
[----:B------:R0:W-:Y:S03]  /*2070*/  STL [R1+0x8], R4 ;  /* 0x0000080401007387 */ /* 0x0001e60000100800 */
.L_x_31:
[----:B------:R-:W-:Y:S05]  /*2080*/  BSYNC.RECONVERGENT B0 ;  /* 0x0000000000007941 */ /* 0x000fea0003800200 */
.L_x_29:
        /* <DEDUP_REMOVED lines=10> */
[----:B0-----:R-:W-:-:S10]  /*2130*/  DFMA R14, R14, 0.5, R4 ;  /* 0x3fe000000e0e782b */ /* 0x001fd40000000004 */
        /* <DEDUP_REMOVED lines=8> */
[----:B------:R-:W-:-:S07]  /*21c0*/  MOV R6, 0x21e0 ;  /* 0x000021e000067802 */ /* 0x000fce0000000f00 */
[----:B------:R-:W-:Y:S05]  /*21d0*/  CALL.REL.NOINC `($__internal_0_$__cuda_sm3x_div_rn_noftz_f32_slowpath) ;  /* 0x0000000400807944 */ /* 0x000fea0003c00000 */
[----:B------:R-:W-:-:S07]  /*21e0*/  MOV R0, R14 ;  /* 0x0000000e00007202 */ /* 0x000fce0000000f00 */
.L_x_33:
[----:B------:R-:W-:Y:S05]  /*21f0*/  BSYNC.RECONVERGENT B0 ;  /* 0x0000000000007941 */ /* 0x000fea0003800200 */
.L_x_32:
        /* <DEDUP_REMOVED lines=18> */
.L_x_35:
[----:B------:R-:W-:Y:S05]  /*2320*/  BSYNC.RECONVERGENT B0 ;  /* 0x0000000000007941 */ /* 0x000fea0003800200 */
.L_x_34:
[----:B------:R-:W0:Y:S01]  /*2330*/  LDC.64 R4, c[0x0][0x390] ;  /* 0x0000e400ff047b82 */ /* 0x000e220000000a00 */
[----:B------:R1:W-:Y:S01]  /*2340*/  STL [R1+0x20], R6 ;  /* 0x0000200601007387 */ /* 0x0003e20000100800 */
[----:B------:R-:W-:Y:S01]  /*2350*/  HFMA2 R0, -RZ, RZ, 0, 0 ;  /* 0x00000000ff007431 */ /* 0x000fe200000001ff */
[----:B------:R-:W-:Y:S01]  /*2360*/  BSSY.RECONVERGENT B0, `(.L_x_36) ;  /* 0x0000043000007945 */ /* 0x000fe20003800200 */
[----:B------:R-:W2:Y:S04]  /*2370*/  LDCU UR6, c[0x0][0x394] ;  /* 0x00007280ff0677ac */ /* 0x000ea80008000800 */
[----:B------:R-:W3:Y:S01]  /*2380*/  LDC.64 R2, c[0x0][0x3b0] ;  /* 0x0000ec00ff027b82 */ /* 0x000ee20000000a00 */
[----:B012---:R-:W-:-:S07]  /*2390*/  IMAD R4, R4, R5, RZ ;  /* 0x0000000504047224 */ /* 0x007fce00078e02ff */
.L_x_42:
[----:B0-----:R-:W2:Y:S04]  /*23a0*/  LDL R5, [R1+0xc] ;  /* 0x00000c0001057983 */ /* 0x001ea80000100800 */
[----:B------:R-:W2:Y:S01]  /*23b0*/  LDL.64 R12, [R1+0x10] ;  /* 0x00001000010c7983 */ /* 0x000ea20000100a00 */
[----:B------:R-:W-:Y:S01]  /*23c0*/  BSSY.RECONVERGENT B1, `(.L_x_37) ;  /* 0x000000b000017945 */ /* 0x000fe20003800200 */
[----:B--2---:R-:W-:-:S13]  /*23d0*/  FSETP.GEU.AND P0, PT, |R5|, |R12|, PT ;  /* 0x4000000c0500720b */ /* 0x004fda0003f0e200 */
[----:B------:R-:W-:Y:S05]  /*23e0*/  @P0 BRA `(.L_x_38) ;  /* 0x00000000000c0947 */ /* 0x000fea0003800000 */
[----:B------:R-:W-:Y:S02]  /*23f0*/  FSETP.GEU.AND P0, PT, |R5|, |R13|, PT ;  /* 0x4000000d0500720b */ /* 0x000fe40003f0e200 */
[----:B------:R-:W-:-:S11]  /*2400*/  MOV R6, RZ ;  /* 0x000000ff00067202 */ /* 0x000fd60000000f00 */
[----:B------:R-:W-:Y:S05]  /*2410*/  @!P0 BRA `(.L_x_39) ;  /* 0x0000000000148947 */ /* 0x000fea0003800000 */
.L_x_38:
[----:B------:R-:W-:Y:S01]  /*2420*/  FSETP.GEU.AND P0, PT, |R12|, |R5|, PT ;  /* 0x400000050c00720b */ /* 0x000fe20003f0e200 */
[----:B------:R-:W-:-:S12]  /*2430*/  HFMA2 R6, -RZ, RZ, 0, 1.1920928955078125e-07 ;  /* 0x00000002ff067431 */ /* 0x000fd800000001ff */
[----:B------:R-:W-:Y:S02]  /*2440*/  @!P0 FSETP.GEU.AND P1, PT, |R12|, |R13|, PT ;  /* 0x4000000d0c00820b */ /* 0x000fe40003f2e200 */
[----:B------:R-:W-:-:S04]  /*2450*/  @!P0 MOV R5, 0x2 ;  /* 0x0000000200058802 */ /* 0x000fc80000000f00 */
[----:B------:R-:W-:-:S07]  /*2460*/  @!P0 SEL R6, R5, 0x1, P1 ;  /* 0x0000000105068807 */ /* 0x000fce0000800000 */
.L_x_39:
[----:B------:R-:W-:Y:S05]  /*2470*/  BSYNC.RECONVERGENT B1 ;  /* 0x0000000000017941 */ /* 0x000fea0003800200 */
.L_x_37:
[----:B------:R-:W-:-:S05]  /*2480*/  LEA R18, R6, R1, 0x2 ;  /* 0x0000000106127211 */ /* 0x000fca00078e10ff */
[----:B------:R-:W2:Y:S04]  /*2490*/  LDL R5, [R18+0x24] ;  /* 0x0000240012057983 */ /* 0x000ea80000100800 */
[----:B------:R-:W2:Y:S04]  /*24a0*/  LDL R6, [R18] ;  /* 0x0000000012067983 */ /* 0x000ea80000100800 */
[----:B------:R-:W4:Y:S04]  /*24b0*/  LDL R14, [R18+0xc] ;  /* 0x00000c00120e7983 */ /* 0x000f280000100800 */
[----:B------:R-:W4:Y:S01]  /*24c0*/  LDL R15, [R18+0x18] ;  /* 0x00001800120f7983 */ /* 0x000f220000100800 */
[----:B------:R-:W0:Y:S01]  /*24d0*/  LDC.64 R12, c[0x0][0x3c0] ;  /* 0x0000f000ff0c7b82 */ /* 0x000e220000000a00 */
[----:B--2---:R-:W-:-:S02]  /*24e0*/  IADD3 R11, PT, PT, R5, R6, RZ ;  /* 0x00000006050b7210 */ /* 0x004fc40007ffe0ff */
[----:B0-----:R-:W2:Y:S04]  /*24f0*/  LDG.E R6, desc[UR4][R12.64] ;  /* 0x000000040c067981 */ /* 0x001ea8000c1e1900 */
[----:B------:R0:W-:Y:S01]  /*2500*/  STL [R18+0x24], R11 ;  /* 0x0000240b12007387 */ /* 0x0001e20000100800 */
[----:B----4-:R-:W-:-:S05]  /*2510*/  FADD R14, R14, R15 ;  /* 0x0000000f0e0e7221 */ /* 0x010fca0000000000 */
[----:B------:R0:W-:Y:S04]  /*2520*/  STL [R18+0xc], R14 ;  /* 0x00000c0e12007387 */ /* 0x0001e80000100800 */
[----:B------:R-:W2:Y:S04]  /*2530*/  LDL R5, [R1+0x24] ;  /* 0x0000240001057983 */ /* 0x000ea80000100800 */
[----:B------:R-:W4:Y:S01]  /*2540*/  @P2 LDL.64 R16, [R1+0x28] ;  /* 0x0000280001102983 */ /* 0x000f220000100a00 */
[----:B------:R-:W-:Y:S01]  /*2550*/  BSSY.RECONVERGENT B1, `(.L_x_40) ;  /* 0x0000021000017945 */ /* 0x000fe20003800200 */
[----:B------:R-:W-:-:S02]  /*2560*/  PLOP3.LUT P1, PT, PT, PT, PT, 0x80, 0x8 ;  /* 0x000000000008781c */ /* 0x000fc40003f2f070 */
[----:B--2---:R-:W-:Y:S02]  /*2570*/  ISETP.GE.AND P4, PT, R5, R6, PT ;  /* 0x000000060500720c */ /* 0x004fe40003f86270 */
[----:B----4-:R-:W-:-:S04]  /*2580*/  @P2 ISETP.NE.AND P0, PT, R16, R9, PT ;  /* 0x000000091000220c */ /* 0x010fc80003f05270 */
[----:B------:R-:W-:Y:S02]  /*2590*/  @P2 ISETP.NE.OR P3, PT, R5, R8, P0 ;  /* 0x000000080500220c */ /* 0x000fe40000765670 */
[----:B------:R-:W-:Y:S02]  /*25a0*/  PLOP3.LUT P0, PT, PT, PT, PT, 0x8, 0x80 ;  /* 0x000000000080781c */ /* 0x000fe40003f0e170 */
[----:B------:R-:W-:-:S03]  /*25b0*/  @P2 ISETP.NE.OR P1, PT, R17, R10, P3 ;  /* 0x0000000a1100220c */ /* 0x000fc60001f25670 */
[----:B0-----:R-:W-:Y:S10]  /*25c0*/  @!P4 BRA `(.L_x_41) ;  /* 0x000000000064c947 */ /* 0x001ff40003800000 */
[----:B------:R-:W0:Y:S02]  /*25d0*/  LDC.64 R16, c[0x0][0x3c8] ;  /* 0x0000f200ff107b82 */ /* 0x000e240000000a00 */
[----:B0-----:R-:W2:Y:S02]  /*25e0*/  LDG.E R6, desc[UR4][R16.64] ;  /* 0x0000000410067981 */ /* 0x001ea4000c1e1900 */
[----:B--2---:R-:W-:-:S13]  /*25f0*/  ISETP.GT.AND P3, PT, R5, R6, PT ;  /* 0x000000060500720c */ /* 0x004fda0003f64270 */
[----:B------:R-:W-:Y:S05]  /*2600*/  @P3 BRA `(.L_x_41) ;  /* 0x0000000000543947 */ /* 0x000fea0003800000 */
[----:B------:R-:W2:Y:S04]  /*2610*/  LDG.E R11, desc[UR4][R12.64+0x4] ;  /* 0x000004040c0b7981 */ /* 0x000ea8000c1e1900 */
[----:B------:R-:W2:Y:S02]  /*2620*/  LDL.64 R14, [R1+0x28] ;  /* 0x00002800010e7983 */ /* 0x000ea40000100a00 */
[----:B--2---:R-:W-:-:S13]  /*2630*/  ISETP.GE.AND P3, PT, R14, R11, PT ;  /* 0x0000000b0e00720c */ /* 0x004fda0003f66270 */
        /* <DEDUP_REMOVED lines=8> */
[----:B--2---:R-:W-:-:S13]  /*26c0*/  ISETP.GT.OR P1, PT, R15, R16, !P1 ;  /* 0x000000100f00720c */ /* 0x004fda0004f24670 */
[----:B------:R-:W-:Y:S05]  /*26d0*/  @P1 BRA `(.L_x_41) ;  /* 0x0000000000201947 */ /* 0x000fea0003800000 */
[----:B------:R-:W-:Y:S01]  /*26e0*/  IMAD R13, R7, UR6, R0 ;  /* 0x00000006070d7c24 */ /* 0x000fe2000f8e0200 */
[----:B------:R-:W-:-:S03]  /*26f0*/  PLOP3.LUT P0, PT, PT, PT, PT, 0x80, 0x8 ;  /* 0x000000000008781c */ /* 0x000fc60003f0f070 */
[----:B---3--:R-:W-:-:S05]  /*2700*/  IMAD.WIDE R12, R13, 0x4, R2 ;  /* 0x000000040d0c7825 */ /* 0x008fca00078e0202 */
[----:B------:R0:W-:Y:S01]  /*2710*/  STG.E desc[UR4][R12.64], R5 ;  /* 0x000000050c007986 */ /* 0x0001e2000c101904 */
[----:B------:R-:W-:-:S05]  /*2720*/  IMAD.WIDE R16, R4, 0x4, R12 ;  /* 0x0000000404107825 */ /* 0x000fca00078e020c */
[----:B------:R0:W-:Y:S01]  /*2730*/  STG.E desc[UR4][R16.64], R14 ;  /* 0x0000000e10007986 */ /* 0x0001e2000c101904 */
[----:B------:R-:W-:-:S05]  /*2740*/  IMAD.WIDE R18, R4, 0x4, R16 ;  /* 0x0000000404127825 */ /* 0x000fca00078e0210 */
[----:B------:R0:W-:Y:S02]  /*2750*/  STG.E desc[UR4][R18.64], R15 ;  /* 0x0000000f12007986 */ /* 0x0001e4000c101904 */
.L_x_41:
[----:B------:R-:W-:Y:S05]  /*2760*/  BSYNC.RECONVERGENT B1 ;  /* 0x0000000000017941 */ /* 0x000fea0003800200 */
.L_x_40:
[----:B------:R-:W-:Y:S01]  /*2770*/  IADD3 R0, PT, PT, R0, 0x1, RZ ;  /* 0x0000000100007810 */ /* 0x000fe20007ffe0ff */
[----:B------:R-:W-:Y:S06]  /*2780*/  @P0 BRA `(.L_x_42) ;  /* 0xfffffffc00040947 */ /* 0x000fec000383ffff */
[----:B------:R-:W-:Y:S05]  /*2790*/  BSYNC.RECONVERGENT B0 ;  /* 0x0000000000007941 */ /* 0x000fea0003800200 */
.L_x_36:
[----:B---3--:R-:W1:Y:S02]  /*27a0*/  LDC.64 R2, c[0x0][0x3b8] ;  /* 0x0000ee00ff027b82 */ /* 0x008e640000000a00 */
[----:B-1----:R-:W-:-:S05]  /*27b0*/  IMAD.WIDE R2, R7, 0x4, R2 ;  /* 0x0000000407027825 */ /* 0x002fca00078e0202 */
[----:B------:R-:W-:Y:S01]  /*27c0*/  STG.E desc[UR4][R2.64], R0 ;  /* 0x0000000002007986 */ /* 0x000fe2000c101904 */
[----:B------:R-:W-:Y:S05]  /*27d0*/  EXIT ;  /* 0x000000000000794d */ /* 0x000fea0003800000 */
        .weak           $__internal_0_$__cuda_sm3x_div_rn_noftz_f32_slowpath
        .type           $__internal_0_$__cuda_sm3x_div_rn_noftz_f32_slowpath,@function
        .size           $__internal_0_$__cuda_sm3x_div_rn_noftz_f32_slowpath,(.L_x_55 - $__internal_0_$__cuda_sm3x_div_rn_noftz_f32_slowpath)
$__internal_0_$__cuda_sm3x_div_rn_noftz_f32_slowpath:
[----:B------:R-:W-:Y:S01]  /*27e0*/  SHF.R.U32.HI R5, RZ, 0x17, R3 ;  /* 0x00000017ff057819 */ /* 0x000fe20000011603 */
[----:B------:R-:W-:Y:S01]  /*27f0*/  BSSY.RECONVERGENT B1, `(.L_x_43) ;  /* 0x0000063000017945 */ /* 0x000fe20003800200 */
[----:B------:R-:W-:Y:S02]  /*2800*/  SHF.R.U32.HI R14, RZ, 0x17, R4 ;  /* 0x00000017ff0e7819 */ /* 0x000fe40000011604 */
[----:B------:R-:W-:Y:S02]  /*2810*/  LOP3.LUT R5, R5, 0xff, RZ, 0xc0, !PT ;  /* 0x000000ff05057812 */ /* 0x000fe400078ec0ff */
[----:B------:R-:W-:Y:S02]  /*2820*/  LOP3.LUT R18, R14, 0xff, RZ, 0xc0, !PT ;  /* 0x000000ff0e127812 */ /* 0x000fe400078ec0ff */
[----:B------:R-:W-:Y:S02]  /*2830*/  IADD3 R19, PT, PT, R5, -0x1, RZ ;  /* 0xffffffff05137810 */ /* 0x000fe40007ffe0ff */
[----:B------:R-:W-:-:S02]  /*2840*/  IADD3 R16, PT, PT, R18, -0x1, RZ ;  /* 0xffffffff12107810 */ /* 0x000fc40007ffe0ff */
[----:B------:R-:W-:Y:S02]  /*2850*/  ISETP.GT.U32.AND P0, PT, R19, 0xfd, PT ;  /* 0x000000fd1300780c */ /* 0x000fe40003f04070 */
[----:B------:R-:W-:Y:S02]  /*2860*/  MOV R17, R3 ;  /* 0x0000000300117202 */ /* 0x000fe40000000f00 */
[----:B------:R-:W-:-:S13]  /*2870*/  ISETP.GT.U32.OR P0, PT, R16, 0xfd, P0 ;  /* 0x000000fd1000780c */ /* 0x000fda0000704470 */
[----:B------:R-:W-:Y:S01]  /*2880*/  @!P0 MOV R14, RZ ;  /* 0x000000ff000e8202 */ /* 0x000fe20000000f00 */
[----:B------:R-:W-:Y:S06]  /*2890*/  @!P0 BRA `(.L_x_44) ;  /* 0x00000000005c8947 */ /* 0x000fec0003800000 */
[----:B------:R-:W-:Y:S02]  /*28a0*/  FSETP.GTU.FTZ.AND P0, PT, |R4|, +INF , PT ;  /* 0x7f8000000400780b */ /* 0x000fe40003f1c200 */
[----:B------:R-:W-:-:S04]  /*28b0*/  FSETP.GTU.FTZ.AND P1, PT, |R3|, +INF , PT ;  /* 0x7f8000000300780b */ /* 0x000fc80003f3c200 */
[----:B------:R-:W-:-:S13]  /*28c0*/  PLOP3.LUT P0, PT, P0, P1, PT, 0xf8, 0x8f ;  /* 0x00000000008f781c */ /* 0x000fda0000703f70 */
[----:B------:R-:W-:Y:S05]  /*28d0*/  @P0 BRA `(.L_x_45) ;  /* 0x00000004004c0947 */ /* 0x000fea0003800000 */
[----:B------:R-:W-:-:S13]  /*28e0*/  LOP3.LUT P0, RZ, R17, 0x7fffffff, R4, 0xc8, !PT ;  /* 0x7fffffff11ff7812 */ /* 0x000fda000780c804 */
[----:B------:R-:W-:Y:S05]  /*28f0*/  @!P0 BRA `(.L_x_46) ;  /* 0x00000004003c8947 */ /* 0x000fea0003800000 */
[C---:B------:R-:W-:Y:S02]  /*2900*/  FSETP.NEU.FTZ.AND P1, PT, |R4|.reuse, +INF , PT ;  /* 0x7f8000000400780b */ /* 0x040fe40003f3d200 */
[----:B------:R-:W-:Y:S02]  /*2910*/  FSETP.NEU.FTZ.AND P3, PT, |R3|, +INF , PT ;  /* 0x7f8000000300780b */ /* 0x000fe40003f7d200 */
[----:B------:R-:W-:-:S11]  /*2920*/  FSETP.NEU.FTZ.AND P0, PT, |R4|, +INF , PT ;  /* 0x7f8000000400780b */ /* 0x000fd60003f1d200 */
[----:B------:R-:W-:Y:S05]  /*2930*/  @!P3 BRA !P1, `(.L_x_46) ;  /* 0x00000004002cb947 */ /* 0x000fea0004800000 */
[----:B------:R-:W-:-:S04]  /*2940*/  LOP3.LUT P1, RZ, R4, 0x7fffffff, RZ, 0xc0, !PT ;  /* 0x7fffffff04ff7812 */ /* 0x000fc8000782c0ff */
[----:B------:R-:W-:-:S13]  /*2950*/  PLOP3.LUT P1, PT, P3, P1, PT, 0x2f, 0xf2 ;  /* 0x0000000000f2781c */ /* 0x000fda0001f22577 */
[----:B------:R-:W-:Y:S05]  /*2960*/  @P1 BRA `(.L_x_47) ;  /* 0x0000000400181947 */ /* 0x000fea0003800000 */
[----:B------:R-:W-:-:S04]  /*2970*/  LOP3.LUT P1, RZ, R17, 0x7fffffff, RZ, 0xc0, !PT ;  /* 0x7fffffff11ff7812 */ /* 0x000fc8000782c0ff */
[----:B------:R-:W-:-:S13]  /*2980*/  PLOP3.LUT P0, PT, P0, P1, PT, 0x2f, 0xf2 ;  /* 0x0000000000f2781c */ /* 0x000fda0000702577 */
[----:B------:R-:W-:Y:S05]  /*2990*/  @P0 BRA `(.L_x_48) ;  /* 0x0000000400000947 */ /* 0x000fea0003800000 */
[----:B------:R-:W-:Y:S02]  /*29a0*/  ISETP.GE.AND P0, PT, R16, RZ, PT ;  /* 0x000000ff1000720c */ /* 0x000fe40003f06270 */
[----:B------:R-:W-:-:S11]  /*29b0*/  ISETP.GE.AND P1, PT, R19, RZ, PT ;  /* 0x000000ff1300720c */ /* 0x000fd60003f26270 */
[----:B------:R-:W-:Y:S01]  /*29c0*/  @P0 MOV R14, RZ ;  /* 0x000000ff000e0202 */ /* 0x000fe20000000f00 */
[----:B------:R-:W-:Y:S01]  /*29d0*/  @!P0 FFMA R4, R4, 1.84467440737095516160e+19, RZ ;  /* 0x5f80000004048823 */ /* 0x000fe200000000ff */
[----:B------:R-:W-:Y:S01]  /*29e0*/  @!P0 MOV R14, 0xffffffc0 ;  /* 0xffffffc0000e8802 */ /* 0x000fe20000000f00 */
[----:B------:R-:W-:-:S03]  /*29f0*/  @!P1 FFMA R17, R3, 1.84467440737095516160e+19, RZ ;  /* 0x5f80000003119823 */ /* 0x000fc600000000ff */
[----:B------:R-:W-:-:S07]  /*2a00*/  @!P1 IADD3 R14, PT, PT, R14, 0x40, RZ ;  /* 0x000000400e0e9810 */ /* 0x000fce0007ffe0ff */
.L_x_44:
[----:B------:R-:W-:Y:S01]  /*2a10*/  LEA R16, R5, 0xc0800000, 0x17 ;  /* 0xc080000005107811 */ /* 0x000fe200078eb8ff */
[----:B------:R-:W-:Y:S01]  /*2a20*/  BSSY.RECONVERGENT B2, `(.L_x_49) ;  /* 0x0000036000027945 */ /* 0x000fe20003800200 */
[----:B------:R-:W-:Y:S02]  /*2a30*/  IADD3 R18, PT, PT, R18, -0x7f, RZ ;  /* 0xffffff8112127810 */ /* 0x000fe40007ffe0ff */
[----:B------:R-:W-:-:S03]  /*2a40*/  IADD3 R21, PT, PT, -R16, R17, RZ ;  /* 0x0000001110157210 */ /* 0x000fc60007ffe1ff */
[C---:B------:R-:W-:Y:S01]  /*2a50*/  IMAD R4, R18.reuse, -0x800000, R4 ;  /* 0xff80000012047824 */ /* 0x040fe200078e0204 */
[----:B------:R0:W1:Y:S01]  /*2a60*/  MUFU.RCP R17, R21 ;  /* 0x0000001500117308 */ /* 0x0000620000001000 */
[----:B------:R-:W-:Y:S01]  /*2a70*/  FADD.FTZ R19, -R21, -RZ ;  /* 0x800000ff15137221 */ /* 0x000fe20000010100 */
[----:B0-----:R-:W-:-:S04]  /*2a80*/  IADD3 R21, PT, PT, R18, 0x7f, -R5 ;  /* 0x0000007f12157810 */ /* 0x001fc80007ffe805 */
[----:B------:R-:W-:Y:S01]  /*2a90*/  IADD3 R21, PT, PT, R21, R14, RZ ;  /* 0x0000000e15157210 */ /* 0x000fe20007ffe0ff */
[----:B-1----:R-:W-:-:S04]  /*2aa0*/  FFMA R16, R17, R19, 1 ;  /* 0x3f80000011107423 */ /* 0x002fc80000000013 */
[----:B------:R-:W-:-:S04]  /*2ab0*/  FFMA R17, R17, R16, R17 ;  /* 0x0000001011117223 */ /* 0x000fc80000000011 */
[----:B------:R-:W-:-:S04]  /*2ac0*/  FFMA R16, R4, R17, RZ ;  /* 0x0000001104107223 */ /* 0x000fc800000000ff */
[----:B------:R-:W-:-:S04]  /*2ad0*/  FFMA R22, R19, R16, R4 ;  /* 0x0000001013167223 */ /* 0x000fc80000000004 */
[----:B------:R-:W-:-:S04]  /*2ae0*/  FFMA R16, R17, R22, R16 ;  /* 0x0000001611107223 */ /* 0x000fc80000000010 */
[----:B------:R-:W-:-:S04]  /*2af0*/  FFMA R19, R19, R16, R4 ;  /* 0x0000001013137223 */ /* 0x000fc80000000004 */
[----:B------:R-:W-:-:S05]  /*2b00*/  FFMA R4, R17, R19, R16 ;  /* 0x0000001311047223 */ /* 0x000fca0000000010 */
[----:B------:R-:W-:-:S04]  /*2b10*/  SHF.R.U32.HI R5, RZ, 0x17, R4 ;  /* 0x00000017ff057819 */ /* 0x000fc80000011604 */
[----:B------:R-:W-:-:S04]  /*2b20*/  LOP3.LUT R5, R5, 0xff, RZ, 0xc0, !PT ;  /* 0x000000ff05057812 */ /* 0x000fc800078ec0ff */
[----:B------:R-:W-:-:S04]  /*2b30*/  IADD3 R18, PT, PT, R5, R21, RZ ;  /* 0x0000001505127210 */ /* 0x000fc80007ffe0ff */
[----:B------:R-:W-:-:S04]  /*2b40*/  IADD3 R5, PT, PT, R18, -0x1, RZ ;  /* 0xffffffff12057810 */ /* 0x000fc80007ffe0ff */
[----:B------:R-:W-:-:S13]  /*2b50*/  ISETP.GE.U32.AND P0, PT, R5, 0xfe, PT ;  /* 0x000000fe0500780c */ /* 0x000fda0003f06070 */
[----:B------:R-:W-:Y:S05]  /*2b60*/  @!P0 BRA `(.L_x_50) ;  /* 0x0000000000808947 */ /* 0x000fea0003800000 */
[----:B------:R-:W-:-:S13]  /*2b70*/  ISETP.GT.AND P0, PT, R18, 0xfe, PT ;  /* 0x000000fe1200780c */ /* 0x000fda0003f04270 */
[----:B------:R-:W-:Y:S05]  /*2b80*/  @P0 BRA `(.L_x_51) ;  /* 0x00000000006c0947 */ /* 0x000fea0003800000 */
[----:B------:R-:W-:-:S13]  /*2b90*/  ISETP.GE.AND P0, PT, R18, 0x1, PT ;  /* 0x000000011200780c */ /* 0x000fda0003f06270 */
[----:B------:R-:W-:Y:S05]  /*2ba0*/  @P0 BRA `(.L_x_52) ;  /* 0x0000000000740947 */ /* 0x000fea0003800000 */
[----:B------:R-:W-:Y:S02]  /*2bb0*/  ISETP.GE.AND P0, PT, R18, -0x18, PT ;  /* 0xffffffe81200780c */ /* 0x000fe40003f06270 */
[----:B------:R-:W-:-:S11]  /*2bc0*/  LOP3.LUT R4, R4, 0x80000000, RZ, 0xc0, !PT ;  /* 0x8000000004047812 */ /* 0x000fd600078ec0ff */
[----:B------:R-:W-:Y:S05]  /*2bd0*/  @!P0 BRA `(.L_x_52) ;  /* 0x0000000000688947 */ /* 0x000fea0003800000 */
[-CC-:B------:R-:W-:Y:S01]  /*2be0*/  FFMA.RZ R5, R17, R19.reuse, R16.reuse ;  /* 0x0000001311057223 */ /* 0x180fe2000000c010 */
[C---:B------:R-:W-:Y:S02]  /*2bf0*/  ISETP.NE.AND P3, PT, R18.reuse, RZ, PT ;  /* 0x000000ff1200720c */ /* 0x040fe40003f65270 */
[C---:B------:R-:W-:Y:S02]  /*2c00*/  ISETP.NE.AND P1, PT, R18.reuse, RZ, PT ;  /* 0x000000ff1200720c */ /* 0x040fe40003f25270 */
[----:B------:R-:W-:Y:S01]  /*2c10*/  LOP3.LUT R14, R5, 0x7fffff, RZ, 0xc0, !PT ;  /* 0x007fffff050e7812 */ /* 0x000fe200078ec0ff */
[CCC-:B------:R-:W-:Y:S01]  /*2c20*/  FFMA.RP R5, R17.reuse, R19.reuse, R16.reuse ;  /* 0x0000001311057223 */ /* 0x1c0fe20000008010 */
[----:B------:R-:W-:Y:S01]  /*2c30*/  FFMA.RM R16, R17, R19, R16 ;  /* 0x0000001311107223 */ /* 0x000fe20000004010 */
[----:B------:R-:W-:Y:S02]  /*2c40*/  IADD3 R17, PT, PT, R18, 0x20, RZ ;  /* 0x0000002012117810 */ /* 0x000fe40007ffe0ff */
[----:B------:R-:W-:-:S02]  /*2c50*/  LOP3.LUT R14, R14, 0x800000, RZ, 0xfc, !PT ;  /* 0x008000000e0e7812 */ /* 0x000fc400078efcff */
[----:B------:R-:W-:Y:S02]  /*2c60*/  IADD3 R18, PT, PT, -R18, RZ, RZ ;  /* 0x000000ff12127210 */ /* 0x000fe40007ffe1ff */
[----:B------:R-:W-:Y:S02]  /*2c70*/  SHF.L.U32 R17, R14, R17, RZ ;  /* 0x000000110e117219 */ /* 0x000fe400000006ff */
[----:B------:R-:W-:Y:S02]  /*2c80*/  FSETP.NEU.FTZ.AND P0, PT, R5, R16, PT ;  /* 0x000000100500720b */ /* 0x000fe40003f1d000 */
[----:B------:R-:W-:Y:S02]  /*2c90*/  SEL R5, R18, RZ, P3 ;  /* 0x000000ff12057207 */ /* 0x000fe40001800000 */
[----:B------:R-:W-:Y:S02]  /*2ca0*/  ISETP.NE.AND P1, PT, R17, RZ, P1 ;  /* 0x000000ff1100720c */ /* 0x000fe40000f25270 */
[----:B------:R-:W-:-:S02]  /*2cb0*/  SHF.R.U32.HI R5, RZ, R5, R14 ;  /* 0x00000005ff057219 */ /* 0x000fc4000001160e */
[----:B------:R-:W-:Y:S02]  /*2cc0*/  PLOP3.LUT P0, PT, P0, P1, PT, 0xf8, 0x8f ;  /* 0x00000000008f781c */ /* 0x000fe40000703f70 */
[----:B------:R-:W-:Y:S02]  /*2cd0*/  SHF.R.U32.HI R17, RZ, 0x1, R5 ;  /* 0x00000001ff117819 */ /* 0x000fe40000011605 */
[----:B------:R-:W-:-:S04]  /*2ce0*/  SEL R14, RZ, 0x1, !P0 ;  /* 0x00000001ff0e7807 */ /* 0x000fc80004000000 */
[----:B------:R-:W-:-:S04]  /*2cf0*/  LOP3.LUT R14, R14, 0x1, R17, 0xf8, !PT ;  /* 0x000000010e0e7812 */ /* 0x000fc800078ef811 */
[----:B------:R-:W-:-:S04]  /*2d00*/  LOP3.LUT R14, R14, R5, RZ, 0xc0, !PT ;  /* 0x000000050e0e7212 */ /* 0x000fc800078ec0ff */
[----:B------:R-:W-:-:S04]  /*2d10*/  IADD3 R17, PT, PT, R17, R14, RZ ;  /* 0x0000000e11117210 */ /* 0x000fc80007ffe0ff */
[----:B------:R-:W-:Y:S01]  /*2d20*/  LOP3.LUT R4, R17, R4, RZ, 0xfc, !PT ;  /* 0x0000000411047212 */ /* 0x000fe200078efcff */
[----:B------:R-:W-:Y:S06]  /*2d30*/  BRA `(.L_x_52) ;  /* 0x0000000000107947 */ /* 0x000fec0003800000 */
.L_x_51:
[----:B------:R-:W-:-:S04]  /*2d40*/  LOP3.LUT R4, R4, 0x80000000, RZ, 0xc0, !PT ;  /* 0x8000000004047812 */ /* 0x000fc800078ec0ff */
[----:B------:R-:W-:Y:S01]  /*2d50*/  LOP3.LUT R4, R4, 0x7f800000, RZ, 0xfc, !PT ;  /* 0x7f80000004047812 */ /* 0x000fe200078efcff */
[----:B------:R-:W-:Y:S06]  /*2d60*/  BRA `(.L_x_52) ;  /* 0x0000000000047947 */ /* 0x000fec0003800000 */
.L_x_50:
[----:B------:R-:W-:-:S07]  /*2d70*/  LEA R4, R21, R4, 0x17 ;  /* 0x0000000415047211 */ /* 0x000fce00078eb8ff */
.L_x_52:
[----:B------:R-:W-:Y:S05]  /*2d80*/  BSYNC.RECONVERGENT B2 ;  /* 0x0000000000027941 */ /* 0x000fea0003800200 */
.L_x_49:
[----:B------:R-:W-:Y:S05]  /*2d90*/  BRA `(.L_x_53) ;  /* 0x0000000000207947 */ /* 0x000fea0003800000 */
.L_x_48:
[----:B------:R-:W-:-:S04]  /*2da0*/  LOP3.LUT R4, R17, 0x80000000, R4, 0x48, !PT ;  /* 0x8000000011047812 */ /* 0x000fc800078e4804 */
[----:B------:R-:W-:Y:S01]  /*2db0*/  LOP3.LUT R4, R4, 0x7f800000, RZ, 0xfc, !PT ;  /* 0x7f80000004047812 */ /* 0x000fe200078efcff */
[----:B------:R-:W-:Y:S06]  /*2dc0*/  BRA `(.L_x_53) ;  /* 0x0000000000147947 */ /* 0x000fec0003800000 */
.L_x_47:
[----:B------:R-:W-:Y:S01]  /*2dd0*/  LOP3.LUT R4, R17, 0x80000000, R4, 0x48, !PT ;  /* 0x8000000011047812 */ /* 0x000fe200078e4804 */
[----:B------:R-:W-:Y:S06]  /*2de0*/  BRA `(.L_x_53) ;  /* 0x00000000000c7947 */ /* 0x000fec0003800000 */
.L_x_46:
[----:B------:R-:W0:Y:S01]  /*2df0*/  MUFU.RSQ R4, -QNAN ;  /* 0xffc0000000047908 */ /* 0x000e220000001400 */
[----:B------:R-:W-:Y:S05]  /*2e00*/  BRA `(.L_x_53) ;  /* 0x0000000000047947 */ /* 0x000fea0003800000 */
.L_x_45:
[----:B------:R-:W-:-:S07]  /*2e10*/  FADD.FTZ R4, R4, R3 ;  /* 0x0000000304047221 */ /* 0x000fce0000010000 */
.L_x_53:
[----:B------:R-:W-:Y:S05]  /*2e20*/  BSYNC.RECONVERGENT B1 ;  /* 0x0000000000017941 */ /* 0x000fea0003800200 */
.L_x_43:
[----:B------:R-:W-:Y:S01]  /*2e30*/  HFMA2 R5, -RZ, RZ, 0, 0 ;  /* 0x00000000ff057431 */ /* 0x000fe200000001ff */
[----:B0-----:R-:W-:Y:S02]  /*2e40*/  MOV R14, R4 ;  /* 0x00000004000e7202 */ /* 0x001fe40000000f00 */
[----:B------:R-:W-:-:S04]  /*2e50*/  MOV R4, R6 ;  /* 0x0000000600047202 */ /* 0x000fc80000000f00 */
[----:B------:R-:W-:Y:S05]  /*2e60*/  RET.REL.NODEC R4 `(_Z3crsPfPiiiS_S0_S_S0_S0_S0_S0_f) ;  /* 0xffffffd004647950 */ /* 0x000fea0003c3ffff */
.L_x_54:
[----:B------:R-:W-:-:S00]  /*2e70*/  BRA `(.L_x_54) ;  /* 0xfffffffc00fc7947 */ /* 0x000fc0000383ffff */
[----:B------:R-:W-:-:S00]  /*2e80*/  NOP ;  /* 0x0000000000007918 */ /* 0x000fc00000000000 */
[----:B------:R-:W-:-:S00]  /*2e90*/  NOP ;  /* 0x0000000000007918 */ /* 0x000fc00000000000 */
[----:B------:R-:W-:-:S00]  /*2ea0*/  NOP ;  /* 0x0000000000007918 */ /* 0x000fc00000000000 */
[----:B------:R-:W-:-:S00]  /*2eb0*/  NOP ;  /* 0x0000000000007918 */ /* 0x000fc00000000000 */
[----:B------:R-:W-:-:S00]  /*2ec0*/  NOP ;  /* 0x0000000000007918 */ /* 0x000fc00000000000 */
[----:B------:R-:W-:-:S00]  /*2ed0*/  NOP ;  /* 0x0000000000007918 */ /* 0x000fc00000000000 */
[----:B------:R-:W-:-:S00]  /*2ee0*/  NOP ;  /* 0x0000000000007918 */ /* 0x000fc00000000000 */
[----:B------:R-:W-:-:S00]  /*2ef0*/  NOP ;  /* 0x0000000000007918 */ /* 0x000fc00000000000 */
.L_x_55:


//--------------------- .nv.shared.reserved.0     --------------------------
	.section	.nv.shared.reserved.0,"aw",@nobits
	.weak		__nv_reservedSMEM_offset_0_alias
	.size		__nv_reservedSMEM_offset_0_alias, 0, 64
	.other		__nv_reservedSMEM_offset_0_alias,@"STO_CUDA_RESERVED_SHARED STV_DEFAULT"
__nv_reservedSMEM_offset_0_alias:
	.zero		0
	.zero		64


//--------------------- .nv.global                --------------------------
	.section	.nv.global,"aw",@nobits
.nv.global:
	.type		d_error,@object
	.size		d_error,(.L_0 - d_error)
d_error:
	.zero		1
.L_0:


//--------------------- .nv.constant0._Z3crsPfPiiiS_S0_S_S0_S0_S0_S0_f --------------------------
	.section	.nv.constant0._Z3crsPfPiiiS_S0_S_S0_S0_S0_S0_f,"a",@progbits
	.sectionflags	@""
	.align	4
.nv.constant0._Z3crsPfPiiiS_S0_S_S0_S0_S0_S0_f:
	.zero		980


//--------------------- SYMBOLS --------------------------

	.type		.nv.reservedSmem.offset0,@object
	.size		.nv.reservedSmem.offset0,0x4
